def attn_fwd(
    Q,
    K,
    V,
    Out,
    Lse,
    sm_scale,
    stride_qz,
    stride_qh,
    stride_qm,
    stride_qk,
    stride_kz,
    stride_kh,
    stride_kn,
    stride_kk,
    stride_vz,
    stride_vh,
    stride_vn,
    stride_vk,
    stride_oz,
    stride_oh,
    stride_om,
    stride_ok,
    seqlen_q,
    seqlen_k,
    BLOCK_M: tl.constexpr,
    BLOCK_N: tl.constexpr,
    HEAD_DIM: tl.constexpr,
    CAUSAL: tl.constexpr,
):
    start_m = tl.program_id(0)
    off_hz = tl.program_id(1)
    q_off = off_hz * stride_qh
    k_off = off_hz * stride_kh
    v_off = off_hz * stride_vh
    offs_m = start_m * BLOCK_M + tl.arange(0, BLOCK_M)
    offs_d = tl.arange(0, HEAD_DIM)
    offs_n = tl.arange(0, BLOCK_N)
    q_ptrs = Q + q_off + offs_m[:, None] * stride_qm + offs_d[None, :] * stride_qk
    k_ptrs = K + k_off + offs_d[:, None] * stride_kk + offs_n[None, :] * stride_kn
    v_ptrs = V + v_off + offs_n[:, None] * stride_vn + offs_d[None, :] * stride_vk
    m_i = tl.full([BLOCK_M], float("-inf"), dtype=tl.float32)
    l_i = tl.zeros([BLOCK_M], dtype=tl.float32) + 1.0
    acc = tl.zeros([BLOCK_M, HEAD_DIM], dtype=tl.float32)
    q = tl.load(q_ptrs)
    acc, l_i, m_i = _attn_fwd_inner(
        acc,
        l_i,
        m_i,
        q,
        k_ptrs,
        v_ptrs,
        sm_scale,
        stride_kn,
        stride_vn,
        start_m,
        seqlen_k,
        BLOCK_M,
        BLOCK_N,
        HEAD_DIM,
        CAUSAL,
    )
    acc = acc / l_i[:, None]
    lse = m_i + tl.math.log2(l_i) / 1.4426950408889634
    o_ptrs = (
        Out
        + off_hz * stride_oh
        + offs_m[:, None] * stride_om
        + offs_d[None, :] * stride_ok
    )
    tl.store(o_ptrs, acc.to(Out.dtype.element_ty))
    tl.store(Lse + off_hz * seqlen_q + offs_m, lse)

# config = {"BLOCK_M": 128, "BLOCK_N": 16, "HEAD_DIM": 128, "arch": "sm_90", "causal": true, "dtype": "fp16", "num_stages": 2, "num_warps": 8}
# arch = sm_90


// ===== COMPILED SASS (sm_90a) =====

	.target	sm_90a

	.elftype	@"ET_EXEC"


//--------------------- .note.nv.tkinfo           --------------------------
	.section	.note.nv.tkinfo,"",@"SHT_NOTE"
	.sectionflags	@"SHF_NOTE_NV_TKINFO"
	.tkinfo
        /*0018*/ 	.word	0x00000002
        /*0030*/ 	.string	""
        /*0030*/ 	.string	"ptxas"
        /*0030*/ 	.string	"Cuda compilation tools, release 13.0, V13.0.88"
        /*0030*/ 	.string	"Build cuda_13.0.r13.0/compiler.36424714_0"
        /*0030*/ 	.string	"-v  -suppress-debug-info  -lineinfo  -arch sm_90a "



//--------------------- .note.nv.cuinfo           --------------------------
	.section	.note.nv.cuinfo,"",@"SHT_NOTE"
	.sectionflags	@"SHF_NOTE_NV_CUINFO"
        /*0018*/ 	.short	0x0002
        /*001a*/ 	.short	0x005a
        /*001c*/ 	.short	0x0082
	.zero		2


//--------------------- .nv.info                  --------------------------
	.section	.nv.info,"",@"SHT_CUDA_INFO"
	.align	4


	//----- nvinfo : EIATTR_REGCOUNT
	.align		4
        /*0000*/ 	.byte	0x04, 0x2f
        /*0002*/ 	.short	(.L_2 - .L_1)
	.align		4
.L_1:
        /*0004*/ 	.word	index@(attn_fwd)
        /*0008*/ 	.word	0x000000c1


	//----- nvinfo : EIATTR_FRAME_SIZE
	.align		4
.L_2:
        /*000c*/ 	.byte	0x04, 0x11
        /*000e*/ 	.short	(.L_4 - .L_3)
	.align		4
.L_3:
        /*0010*/ 	.word	index@(attn_fwd)
        /*0014*/ 	.word	0x00000000


	//----- nvinfo : EIATTR_MIN_STACK_SIZE
	.align		4
.L_4:
        /*0018*/ 	.byte	0x04, 0x12
        /*001a*/ 	.short	(.L_6 - .L_5)
	.align		4
.L_5:
        /*001c*/ 	.word	index@(attn_fwd)
        /*0020*/ 	.word	0x00000000
.L_6:


//--------------------- .nv.compat                --------------------------
	.section	.nv.compat,"",@"SHT_CUDA_COMPAT_INFO"
	.align	4
        /*0000*/ 	.byte	0x02, 0x09, 0x01, 0x00, 0x02, 0x02, 0x04, 0x00, 0x02, 0x05, 0x05, 0x00, 0x03, 0x07, 0x01, 0x01
        /*0010*/ 	.byte	0x02, 0x03, 0x00, 0x00, 0x02, 0x06, 0x01, 0x00, 0x04, 0x0b, 0x08, 0x00, 0x00, 0x00, 0x00, 0x00
        /*0020*/ 	.byte	0x00, 0x00, 0x00, 0x00


//--------------------- .nv.info.attn_fwd         --------------------------
	.section	.nv.info.attn_fwd,"",@"SHT_CUDA_INFO"
	.sectionflags	@""
	.align	4


	//----- nvinfo : EIATTR_CUDA_API_VERSION
	.align		4
        /*0000*/ 	.byte	0x04, 0x37
        /*0002*/ 	.short	(.L_8 - .L_7)
.L_7:
        /*0004*/ 	.word	0x00000082


	//----- nvinfo : EIATTR_KPARAM_INFO
	.align		4
.L_8:
        /*0008*/ 	.byte	0x04, 0x17
        /*000a*/ 	.short	(.L_10 - .L_9)
.L_9:
        /*000c*/ 	.word	0x00000000
        /*0010*/ 	.short	0x0019
        /*0012*/ 	.short	0x0080
        /*0014*/ 	.byte	0x00, 0xf4, 0x21, 0x00


	//----- nvinfo : EIATTR_KPARAM_INFO
	.align		4
.L_10:
        /*0018*/ 	.byte	0x04, 0x17
        /*001a*/ 	.short	(.L_12 - .L_11)
.L_11:
        /*001c*/ 	.word	0x00000000
        /*0020*/ 	.short	0x0018
        /*0022*/ 	.short	0x0078
        /*0024*/ 	.byte	0x00, 0xf4, 0x21, 0x00


	//----- nvinfo : EIATTR_KPARAM_INFO
	.align		4
.L_12:
        /*0028*/ 	.byte	0x04, 0x17
        /*002a*/ 	.short	(.L_14 - .L_13)
.L_13:
        /*002c*/ 	.word	0x00000000
        /*0030*/ 	.short	0x0017
        /*0032*/ 	.short	0x0070
        /*0034*/ 	.byte	0x00, 0xf0, 0x11, 0x00


	//----- nvinfo : EIATTR_KPARAM_INFO
	.align		4
.L_14:
        /*0038*/ 	.byte	0x04, 0x17
        /*003a*/ 	.short	(.L_16 - .L_15)
.L_15:
        /*003c*/ 	.word	0x00000000
        /*0040*/ 	.short	0x0016
        /*0042*/ 	.short	0x006c
        /*0044*/ 	.byte	0x00, 0xf0, 0x11, 0x00


	//----- nvinfo : EIATTR_KPARAM_INFO
	.align		4
.L_16:
        /*0048*/ 	.byte	0x04, 0x17
        /*004a*/ 	.short	(.L_18 - .L_17)
.L_17:
        /*004c*/ 	.word	0x00000000
        /*0050*/ 	.short	0x0015
        /*0052*/ 	.short	0x0068
        /*0054*/ 	.byte	0x00, 0xf0, 0x11, 0x00


	//----- nvinfo : EIATTR_KPARAM_INFO
	.align		4
.L_18:
        /*0058*/ 	.byte	0x04, 0x17
        /*005a*/ 	.short	(.L_20 - .L_19)
.L_19:
        /*005c*/ 	.word	0x00000000
        /*0060*/ 	.short	0x0014
        /*0062*/ 	.short	0x0064
        /*0064*/ 	.byte	0x00, 0xf0, 0x11, 0x00


	//----- nvinfo : EIATTR_KPARAM_INFO
	.align		4
.L_20:
        /*0068*/ 	.byte	0x04, 0x17
        /*006a*/ 	.short	(.L_22 - .L_21)
.L_21:
        /*006c*/ 	.word	0x00000000
        /*0070*/ 	.short	0x0013
        /*0072*/ 	.short	0x0060
        /*0074*/ 	.byte	0x00, 0xf0, 0x11, 0x00


	//----- nvinfo : EIATTR_KPARAM_INFO
	.align		4
.L_22:
        /*0078*/ 	.byte	0x04, 0x17
        /*007a*/ 	.short	(.L_24 - .L_23)
.L_23:
        /*007c*/ 	.word	0x00000000
        /*0080*/ 	.short	0x0012
        /*0082*/ 	.short	0x005c
        /*0084*/ 	.byte	0x00, 0xf0, 0x11, 0x00


	//----- nvinfo : EIATTR_KPARAM_INFO
	.align		4
.L_24:
        /*0088*/ 	.byte	0x04, 0x17
        /*008a*/ 	.short	(.L_26 - .L_25)
.L_25:
        /*008c*/ 	.word	0x00000000
        /*0090*/ 	.short	0x0011
        /*0092*/ 	.short	0x0058
        /*0094*/ 	.byte	0x00, 0xf0, 0x11, 0x00


	//----- nvinfo : EIATTR_KPARAM_INFO
	.align		4
.L_26:
        /*0098*/ 	.byte	0x04, 0x17
        /*009a*/ 	.short	(.L_28 - .L_27)
.L_27:
        /*009c*/ 	.word	0x00000000
        /*00a0*/ 	.short	0x0010
        /*00a2*/ 	.short	0x0054
        /*00a4*/ 	.byte	0x00, 0xf0, 0x11, 0x00


	//----- nvinfo : EIATTR_KPARAM_INFO
	.align		4
.L_28:
        /*00a8*/ 	.byte	0x04, 0x17
        /*00aa*/ 	.short	(.L_30 - .L_29)
.L_29:
        /*00ac*/ 	.word	0x00000000
        /*00b0*/ 	.short	0x000f
        /*00b2*/ 	.short	0x0050
        /*00b4*/ 	.byte	0x00, 0xf0, 0x11, 0x00


	//----- nvinfo : EIATTR_KPARAM_INFO
	.align		4
.L_30:
        /*00b8*/ 	.byte	0x04, 0x17
        /*00ba*/ 	.short	(.L_32 - .L_31)
.L_31:
        /*00bc*/ 	.word	0x00000000
        /*00c0*/ 	.short	0x000e
        /*00c2*/ 	.short	0x004c
        /*00c4*/ 	.byte	0x00, 0xf0, 0x11, 0x00


	//----- nvinfo : EIATTR_KPARAM_INFO
	.align		4
.L_32:
        /*00c8*/ 	.byte	0x04, 0x17
        /*00ca*/ 	.short	(.L_34 - .L_33)
.L_33:
        /*00cc*/ 	.word	0x00000000
        /*00d0*/ 	.short	0x000d
        /*00d2*/ 	.short	0x0048
        /*00d4*/ 	.byte	0x00, 0xf0, 0x11, 0x00


	//----- nvinfo : EIATTR_KPARAM_INFO
	.align		4
.L_34:
        /*00d8*/ 	.byte	0x04, 0x17
        /*00da*/ 	.short	(.L_36 - .L_35)
.L_35:
        /*00dc*/ 	.word	0x00000000
        /*00e0*/ 	.short	0x000c
        /*00e2*/ 	.short	0x0044
        /*00e4*/ 	.byte	0x00, 0xf0, 0x11, 0x00


	//----- nvinfo : EIATTR_KPARAM_INFO
	.align		4
.L_36:
        /*00e8*/ 	.byte	0x04, 0x17
        /*00ea*/ 	.short	(.L_38 - .L_37)
.L_37:
        /*00ec*/ 	.word	0x00000000
        /*00f0*/ 	.short	0x000b
        /*00f2*/ 	.short	0x0040
        /*00f4*/ 	.byte	0x00, 0xf0, 0x11, 0x00


	//----- nvinfo : EIATTR_KPARAM_INFO
	.align		4
.L_38:
        /*00f8*/ 	.byte	0x04, 0x17
        /*00fa*/ 	.short	(.L_40 - .L_39)
.L_39:
        /*00fc*/ 	.word	0x00000000
        /*0100*/ 	.short	0x000a
        /*0102*/ 	.short	0x003c
        /*0104*/ 	.byte	0x00, 0xf0, 0x11, 0x00


	//----- nvinfo : EIATTR_KPARAM_INFO
	.align		4
.L_40:
        /*0108*/ 	.byte	0x04, 0x17
        /*010a*/ 	.short	(.L_42 - .L_41)
.L_41:
        /*010c*/ 	.word	0x00000000
        /*0110*/ 	.short	0x0009
        /*0112*/ 	.short	0x0038
        /*0114*/ 	.byte	0x00, 0xf0, 0x11, 0x00


	//----- nvinfo : EIATTR_KPARAM_INFO
	.align		4
.L_42:
        /*0118*/ 	.byte	0x04, 0x17
        /*011a*/ 	.short	(.L_44 - .L_43)
.L_43:
        /*011c*/ 	.word	0x00000000
        /*0120*/ 	.short	0x0008
        /*0122*/ 	.short	0x0034
        /*0124*/ 	.byte	0x00, 0xf0, 0x11, 0x00


	//----- nvinfo : EIATTR_KPARAM_INFO
	.align		4
.L_44:
        /*0128*/ 	.byte	0x04, 0x17
        /*012a*/ 	.short	(.L_46 - .L_45)
.L_45:
        /*012c*/ 	.word	0x00000000
        /*0130*/ 	.short	0x0007
        /*0132*/ 	.short	0x0030
        /*0134*/ 	.byte	0x00, 0xf0, 0x11, 0x00


	//----- nvinfo : EIATTR_KPARAM_INFO
	.align		4
.L_46:
        /*0138*/ 	.byte	0x04, 0x17
        /*013a*/ 	.short	(.L_48 - .L_47)
.L_47:
        /*013c*/ 	.word	0x00000000
        /*0140*/ 	.short	0x0006
        /*0142*/ 	.short	0x002c
        /*0144*/ 	.byte	0x00, 0xf0, 0x11, 0x00


	//----- nvinfo : EIATTR_KPARAM_INFO
	.align		4
.L_48:
        /*0148*/ 	.byte	0x04, 0x17
        /*014a*/ 	.short	(.L_50 - .L_49)
.L_49:
        /*014c*/ 	.word	0x00000000
        /*0150*/ 	.short	0x0005
        /*0152*/ 	.short	0x0028
        /*0154*/ 	.byte	0x00, 0xf0, 0x11, 0x00


	//----- nvinfo : EIATTR_KPARAM_INFO
	.align		4
.L_50:
        /*0158*/ 	.byte	0x04, 0x17
        /*015a*/ 	.short	(.L_52 - .L_51)
.L_51:
        /*015c*/ 	.word	0x00000000
        /*0160*/ 	.short	0x0004
        /*0162*/ 	.short	0x0020
        /*0164*/ 	.byte	0x00, 0xf4, 0x21, 0x00


	//----- nvinfo : EIATTR_KPARAM_INFO
	.align		4
.L_52:
        /*0168*/ 	.byte	0x04, 0x17
        /*016a*/ 	.short	(.L_54 - .L_53)
.L_53:
        /*016c*/ 	.word	0x00000000
        /*0170*/ 	.short	0x0003
        /*0172*/ 	.short	0x0018
        /*0174*/ 	.byte	0x00, 0xf4, 0x21, 0x00


	//----- nvinfo : EIATTR_KPARAM_INFO
	.align		4
.L_54:
        /*0178*/ 	.byte	0x04, 0x17
        /*017a*/ 	.short	(.L_56 - .L_55)
.L_55:
        /*017c*/ 	.word	0x00000000
        /*0180*/ 	.short	0x0002
        /*0182*/ 	.short	0x0010
        /*0184*/ 	.byte	0x00, 0xf4, 0x21, 0x00


	//----- nvinfo : EIATTR_KPARAM_INFO
	.align		4
.L_56:
        /*0188*/ 	.byte	0x04, 0x17
        /*018a*/ 	.short	(.L_58 - .L_57)
.L_57:
        /*018c*/ 	.word	0x00000000
        /*0190*/ 	.short	0x0001
        /*0192*/ 	.short	0x0008
        /*0194*/ 	.byte	0x00, 0xf4, 0x21, 0x00


	//----- nvinfo : EIATTR_KPARAM_INFO
	.align		4
.L_58:
        /*0198*/ 	.byte	0x04, 0x17
        /*019a*/ 	.short	(.L_60 - .L_59)
.L_59:
        /*019c*/ 	.word	0x00000000
        /*01a0*/ 	.short	0x0000
        /*01a2*/ 	.short	0x0000
        /*01a4*/ 	.byte	0x00, 0xf4, 0x21, 0x00


	//----- nvinfo : EIATTR_SPARSE_MMA_MASK
	.align		4
.L_60:
        /*01a8*/ 	.byte	0x03, 0x50
        /*01aa*/ 	.short	0x0000


	//----- nvinfo : EIATTR_MAXREG_COUNT
	.align		4
        /*01ac*/ 	.byte	0x03, 0x1b
        /*01ae*/ 	.short	0x00ff


	//----- nvinfo : EIATTR_NUM_BARRIERS
	.align		4
        /*01b0*/ 	.byte	0x02, 0x4c
        /*01b2*/ 	.byte	0x01
	.zero		1


	//----- nvinfo : EIATTR_MERCURY_ISA_VERSION
	.align		4
        /*01b4*/ 	.byte	0x03, 0x5f
        /*01b6*/ 	.short	0x0101


	//----- nvinfo : EIATTR_COOP_GROUP_MASK_REGIDS
	.align		4
        /*01b8*/ 	.byte	0x04, 0x29
        /*01ba*/ 	.short	(.L_62 - .L_61)


	//   ....[0]....
.L_61:
        /*01bc*/ 	.word	0xffffffff


	//   ....[1]....
        /*01c0*/ 	.word	0xffffffff


	//   ....[2]....
        /*01c4*/ 	.word	0xffffffff


	//   ....[3]....
        /*01c8*/ 	.word	0xffffffff


	//   ....[4]....
        /*01cc*/ 	.word	0xffffffff


	//   ....[5]....
        /*01d0*/ 	.word	0xffffffff


	//   ....[6]....
        /*01d4*/ 	.word	0xffffffff


	//   ....[7]....
        /*01d8*/ 	.word	0xffffffff


	//----- nvinfo : EIATTR_COOP_GROUP_INSTR_OFFSETS
	.align		4
.L_62:
        /*01dc*/ 	.byte	0x04, 0x28
        /*01de*/ 	.short	(.L_64 - .L_63)


	//   ....[0]....
.L_63:
        /*01e0*/ 	.word	0x00002760


	//   ....[1]....
        /*01e4*/ 	.word	0x00002880


	//   ....[2]....
        /*01e8*/ 	.word	0x00002890


	//   ....[3]....
        /*01ec*/ 	.word	0x000028c0


	//   ....[4]....
        /*01f0*/ 	.word	0x00003060


	//   ....[5]....
        /*01f4*/ 	.word	0x00003070


	//   ....[6]....
        /*01f8*/ 	.word	0x000030c0


	//   ....[7]....
        /*01fc*/ 	.word	0x000030d0


	//----- nvinfo : EIATTR_EXIT_INSTR_OFFSETS
	.align		4
.L_64:
        /*0200*/ 	.byte	0x04, 0x1c
        /*0202*/ 	.short	(.L_66 - .L_65)


	//   ....[0]....
.L_65:
        /*0204*/ 	.word	0x00005e90


	//   ....[1]....
        /*0208*/ 	.word	0x00005ec0


	//----- nvinfo : EIATTR_REQNTID
	.align		4
.L_66:
        /*020c*/ 	.byte	0x04, 0x10
        /*020e*/ 	.short	(.L_68 - .L_67)
.L_67:
        /*0210*/ 	.word	0x00000100
        /*0214*/ 	.word	0x00000001
        /*0218*/ 	.word	0x00000001


	//----- nvinfo : EIATTR_CBANK_PARAM_SIZE
	.align		4
.L_68:
        /*021c*/ 	.byte	0x03, 0x19
        /*021e*/ 	.short	0x0088


	//----- nvinfo : EIATTR_PARAM_CBANK
	.align		4
        /*0220*/ 	.byte	0x04, 0x0a
        /*0222*/ 	.short	(.L_70 - .L_69)
	.align		4
.L_69:
        /*0224*/ 	.word	index@(.nv.constant0.attn_fwd)
        /*0228*/ 	.short	0x0210
        /*022a*/ 	.short	0x0088


	//----- nvinfo : EIATTR_SW_WAR
	.align		4
.L_70:
        /*022c*/ 	.byte	0x04, 0x36
        /*022e*/ 	.short	(.L_72 - .L_71)
.L_71:
        /*0230*/ 	.word	0x00000008
.L_72:


//--------------------- .nv.callgraph             --------------------------
	.section	.nv.callgraph,"",@"SHT_CUDA_CALLGRAPH"
	.align	4
	.sectionentsize	8
	.align		4
        /*0000*/ 	.word	0x00000000
	.align		4
        /*0004*/ 	.word	0xffffffff
	.align		4
        /*0008*/ 	.word	0x00000000
	.align		4
        /*000c*/ 	.word	0xfffffffe
	.align		4
        /*0010*/ 	.word	0x00000000
	.align		4
        /*0014*/ 	.word	0xfffffffd
	.align		4
        /*0018*/ 	.word	0x00000000
	.align		4
        /*001c*/ 	.word	0xfffffffc


//--------------------- .nv.constant4             --------------------------
	.section	.nv.constant4,"a",@progbits
	.align	8
	.align		8
.nv.constant4:
        /*0000*/ 	.dword	_$_str


//--------------------- .text.attn_fwd            --------------------------
	.section	.text.attn_fwd,"ax",@progbits
	.align	128
        .global         attn_fwd
        .type           attn_fwd,@function
        .size           attn_fwd,(.L_x_3 - attn_fwd)
        .other          attn_fwd,@"STO_CUDA_ENTRY STV_DEFAULT"
attn_fwd:
.text.attn_fwd:
[----:B------:R-:W-:Y:S01]  /*0000*/  LDC R1, c[0x0][0x28] ;  /* 0x00000a00ff017b82 */ /* 0x000fe20000000800 */
[----:B------:R-:W0:Y:S07]  /*0010*/  S2R R5, SR_CTAID.X ;  /* 0x0000000000057919 */ /* 0x000e2e0000002500 */
[----:B------:R-:W1:Y:S01]  /*0020*/  S2UR UR7, SR_CTAID.Y ;  /* 0x00000000000779c3 */ /* 0x000e620000002600 */
[----:B------:R-:W-:Y:S01]  /*0030*/  ULDC.64 UR4, c[0x0][0x240] ;  /* 0x0000900000047ab9 */ /* 0x000fe20000000a00 */
[----:B------:R-:W-:Y:S01]  /*0040*/  ULDC.64 UR22, c[0x0][0x208] ;  /* 0x0000820000167ab9 */ /* 0x000fe20000000a00 */
[----:B------:R-:W2:Y:S05]  /*0050*/  S2R R4, SR_TID.X ;  /* 0x0000000000047919 */ /* 0x000eaa0000002100 */
[----:B------:R-:W3:Y:S08]  /*0060*/  LDC R13, c[0x0][0x248] ;  /* 0x00009200ff0d7b82 */ /* 0x000ef00000000800 */
[----:B------:R-:W4:Y:S01]  /*0070*/  LDC.64 R10, c[0x0][0x210] ;  /* 0x00008400ff0a7b82 */ /* 0x000f220000000a00 */
[----:B-1----:R-:W-:-:S04]  /*0080*/  UIMAD UR4, UR7, UR4, URZ ;  /* 0x00000004070472a4 */ /* 0x002fc8000f8e023f */
[----:B------:R-:W-:Y:S01]  /*0090*/  USHF.L.U32 UR6, UR4, 0x1, URZ ;  /* 0x0000000104067899 */ /* 0x000fe2000800063f */
[----:B0-----:R-:W-:Y:S01]  /*00a0*/  IMAD.SHL.U32 R5, R5, 0x80, RZ ;  /* 0x0000008005057824 */ /* 0x001fe200078e00ff */
[----:B--2---:R-:W-:-:S04]  /*00b0*/  SHF.R.U32.HI R6, RZ, 0x7, R4 ;  /* 0x00000007ff067819 */ /* 0x004fc80000011604 */
[----:B------:R-:W-:Y:S02]  /*00c0*/  LOP3.LUT R0, R5, 0x7f, R4, 0xf8, !PT ;  /* 0x0000007f05007812 */ /* 0x000fe400078ef804 */
[----:B------:R-:W-:-:S03]  /*00d0*/  SGXT.U32 R6, R6, 0x1 ;  /* 0x000000010606781a */ /* 0x000fc60000000000 */
[----:B------:R-:W-:Y:S01]  /*00e0*/  IMAD R2, R0, UR5, RZ ;  /* 0x0000000500027c24 */ /* 0x000fe2000f8e02ff */
[----:B------:R-:W-:Y:S01]  /*00f0*/  UIMAD.WIDE UR4, UR4, 0x2, URZ ;  /* 0x00000002040478a5 */ /* 0x000fe2000f8e023f */
[----:B---3--:R-:W-:Y:S02]  /*0100*/  IMAD R8, R6, R13, RZ ;  /* 0x0000000d06087224 */ /* 0x008fe400078e02ff */
[C---:B------:R-:W-:Y:S02]  /*0110*/  IMAD.SHL.U32 R7, R2.reuse, 0x2, RZ ;  /* 0x0000000202077824 */ /* 0x040fe400078e00ff */
[----:B------:R-:W-:Y:S02]  /*0120*/  IMAD R12, R13, 0x2, R8 ;  /* 0x000000020d0c7824 */ /* 0x000fe400078e0208 */
[----:B------:R-:W-:Y:S01]  /*0130*/  IMAD.HI R2, R2, 0x2, RZ ;  /* 0x0000000202027827 */ /* 0x000fe200078e02ff */
[----:B----4-:R-:W-:-:S03]  /*0140*/  IADD3 R7, P0, P1, R7, UR6, R10 ;  /* 0x0000000607077c10 */ /* 0x010fc6000f91e00a */
[C---:B------:R-:W-:Y:S01]  /*0150*/  IMAD R18, R13.reuse, 0x2, R12 ;  /* 0x000000020d127824 */ /* 0x040fe200078e020c */
[----:B------:R-:W-:Y:S02]  /*0160*/  IADD3.X R2, R2, UR5, R11, P0, P1 ;  /* 0x0000000502027c10 */ /* 0x000fe400087e240b */
[-C--:B------:R-:W-:Y:S01]  /*0170*/  LEA R10, P0, R8, R7.reuse, 0x1 ;  /* 0x00000007080a7211 */ /* 0x080fe200078008ff */
[C---:B------:R-:W-:Y:S01]  /*0180*/  IMAD R22, R13.reuse, 0x2, R18 ;  /* 0x000000020d167824 */ /* 0x040fe200078e0212 */
[-C--:B------:R-:W-:Y:S02]  /*0190*/  LEA R14, P1, R12, R7.reuse, 0x1 ;  /* 0x000000070c0e7211 */ /* 0x080fe400078208ff */
[-C--:B------:R-:W-:Y:S02]  /*01a0*/  LEA.HI.X.SX32 R11, R8, R2.reuse, 0x1, P0 ;  /* 0x00000002080b7211 */ /* 0x080fe400000f0eff */
[-C--:B------:R-:W-:Y:S01]  /*01b0*/  LEA.HI.X.SX32 R15, R12, R2.reuse, 0x1, P1 ;  /* 0x000000020c0f7211 */ /* 0x080fe200008f0eff */
[C---:B------:R-:W-:Y:S01]  /*01c0*/  IMAD R12, R13.reuse, 0x2, R22 ;  /* 0x000000020d0c7824 */ /* 0x040fe200078e0216 */
[CC--:B------:R-:W-:Y:S01]  /*01d0*/  LEA R16, P0, R18.reuse, R7.reuse, 0x1 ;  /* 0x0000000712107211 */ /* 0x0c0fe200078008ff */
[----:B------:R-:W2:Y:S02]  /*01e0*/  LDG.E.U16 R3, desc[UR22][R10.64] ;  /* 0x000000160a037981 */ /* 0x000ea4000c1e1500 */
[----:B------:R-:W-:Y:S01]  /*01f0*/  IMAD R24, R13, 0x2, R12 ;  /* 0x000000020d187824 */ /* 0x000fe200078e020c */
[----:B------:R-:W-:Y:S01]  /*0200*/  LEA.HI.X.SX32 R17, R18, R2, 0x1, P0 ;  /* 0x0000000212117211 */ /* 0x000fe200000f0eff */
[----:B------:R0:W3:Y:S01]  /*0210*/  LDG.E.U16 R8, desc[UR22][R14.64] ;  /* 0x000000160e087981 */ /* 0x0000e2000c1e1500 */
[----:B------:R-:W-:-:S02]  /*0220*/  LEA R18, P0, R22, R7, 0x1 ;  /* 0x0000000716127211 */ /* 0x000fc400078008ff */
[-C--:B------:R-:W-:Y:S01]  /*0230*/  LEA R20, P1, R12, R7.reuse, 0x1 ;  /* 0x000000070c147211 */ /* 0x080fe200078208ff */
[----:B------:R1:W4:Y:S01]  /*0240*/  LDG.E.U16 R9, desc[UR22][R16.64] ;  /* 0x0000001610097981 */ /* 0x000322000c1e1500 */
[-C--:B------:R-:W-:Y:S02]  /*0250*/  LEA.HI.X.SX32 R19, R22, R2.reuse, 0x1, P0 ;  /* 0x0000000216137211 */ /* 0x080fe400000f0eff */
[-C--:B------:R-:W-:Y:S01]  /*0260*/  LEA.HI.X.SX32 R21, R12, R2.reuse, 0x1, P1 ;  /* 0x000000020c157211 */ /* 0x080fe200008f0eff */
[C---:B------:R-:W-:Y:S01]  /*0270*/  IMAD R12, R13.reuse, 0x2, R24 ;  /* 0x000000020d0c7824 */ /* 0x040fe200078e0218 */
[CC--:B------:R-:W-:Y:S01]  /*0280*/  LEA R22, P0, R24.reuse, R7.reuse, 0x1 ;  /* 0x0000000718167211 */ /* 0x0c0fe200078008ff */
[----:B------:R5:W4:Y:S03]  /*0290*/  LDG.E.U16 R10, desc[UR22][R18.64] ;  /* 0x00000016120a7981 */ /* 0x000b26000c1e1500 */
[-C--:B------:R-:W-:Y:S01]  /*02a0*/  LEA.HI.X.SX32 R23, R24, R2.reuse, 0x1, P0 ;  /* 0x0000000218177211 */ /* 0x080fe200000f0eff */
[C---:B------:R-:W-:Y:S01]  /*02b0*/  IMAD R26, R13.reuse, 0x2, R12 ;  /* 0x000000020d1a7824 */ /* 0x040fe200078e020c */
[CC--:B0-----:R-:W-:Y:S01]  /*02c0*/  LEA R14, P0, R12.reuse, R7.reuse, 0x1 ;  /* 0x000000070c0e7211 */ /* 0x0c1fe200078008ff */
[----:B------:R0:W3:Y:S03]  /*02d0*/  LDG.E.U16 R11, desc[UR22][R20.64] ;  /* 0x00000016140b7981 */ /* 0x0000e6000c1e1500 */
[-C--:B------:R-:W-:Y:S01]  /*02e0*/  LEA.HI.X.SX32 R15, R12, R2.reuse, 0x1, P0 ;  /* 0x000000020c0f7211 */ /* 0x080fe200000f0eff */
[C---:B------:R-:W-:Y:S01]  /*02f0*/  IMAD R12, R13.reuse, 0x2, R26 ;  /* 0x000000020d0c7824 */ /* 0x040fe200078e021a */
[-C--:B-1----:R-:W-:Y:S01]  /*0300*/  LEA R16, P0, R26, R7.reuse, 0x1 ;  /* 0x000000071a107211 */ /* 0x082fe200078008ff */
[----:B------:R-:W4:Y:S02]  /*0310*/  LDG.E.U16 R31, desc[UR22][R22.64] ;  /* 0x00000016161f7981 */ /* 0x000f24000c1e1500 */
[----:B------:R-:W-:Y:S01]  /*0320*/  IMAD R28, R13, 0x2, R12 ;  /* 0x000000020d1c7824 */ /* 0x000fe200078e020c */
[----:B------:R-:W-:Y:S01]  /*0330*/  LEA R24, P1, R12, R7, 0x1 ;  /* 0x000000070c187211 */ /* 0x000fe200078208ff */
[----:B------:R1:W4:Y:S01]  /*0340*/  LDG.E.U16 R33, desc[UR22][R14.64] ;  /* 0x000000160e217981 */ /* 0x000322000c1e1500 */
[----:B------:R-:W-:-:S02]  /*0350*/  LEA.HI.X.SX32 R17, R26, R2, 0x1, P0 ;  /* 0x000000021a117211 */ /* 0x000fc400000f0eff */
[-C--:B------:R-:W-:Y:S01]  /*0360*/  LEA.HI.X.SX32 R25, R12, R2.reuse, 0x1, P1 ;  /* 0x000000020c197211 */ /* 0x080fe200008f0eff */
[C---:B------:R-:W-:Y:S01]  /*0370*/  IMAD R12, R13.reuse, 0x2, R28 ;  /* 0x000000020d0c7824 */ /* 0x040fe200078e021c */
[CC--:B-----5:R-:W-:Y:S01]  /*0380*/  LEA R18, P0, R28.reuse, R7.reuse, 0x1 ;  /* 0x000000071c127211 */ /* 0x0e0fe200078008ff */
[----:B------:R5:W4:Y:S03]  /*0390*/  LDG.E.U16 R35, desc[UR22][R16.64] ;  /* 0x0000001610237981 */ /* 0x000b26000c1e1500 */
[-C--:B------:R-:W-:Y:S01]  /*03a0*/  LEA.HI.X.SX32 R19, R28, R2.reuse, 0x1, P0 ;  /* 0x000000021c137211 */ /* 0x080fe200000f0eff */
[C---:B------:R-:W-:Y:S01]  /*03b0*/  IMAD R26, R13.reuse, 0x2, R12 ;  /* 0x000000020d1a7824 */ /* 0x040fe200078e020c */
[CC--:B0-----:R-:W-:Y:S01]  /*03c0*/  LEA R20, P0, R12.reuse, R7.reuse, 0x1 ;  /* 0x000000070c147211 */ /* 0x0c1fe200078008ff */
[----:B------:R-:W4:Y:S03]  /*03d0*/  LDG.E.U16 R37, desc[UR22][R24.64] ;  /* 0x0000001618257981 */ /* 0x000f26000c1e1500 */
[-C--:B------:R-:W-:Y:S01]  /*03e0*/  LEA.HI.X.SX32 R21, R12, R2.reuse, 0x1, P0 ;  /* 0x000000020c157211 */ /* 0x080fe200000f0eff */
[C---:B------:R-:W-:Y:S01]  /*03f0*/  IMAD R12, R13.reuse, 0x2, R26 ;  /* 0x000000020d0c7824 */ /* 0x040fe200078e021a */
[-C--:B-1----:R-:W-:Y:S01]  /*0400*/  LEA R14, P0, R26, R7.reuse, 0x1 ;  /* 0x000000071a0e7211 */ /* 0x082fe200078008ff */
[----:B------:R0:W4:Y:S02]  /*0410*/  LDG.E.U16 R39, desc[UR22][R18.64] ;  /* 0x0000001612277981 */ /* 0x000124000c1e1500 */
        /* <DEDUP_REMOVED lines=32> */
[C---:B------:R-:W-:Y:S01]  /*0620*/  IMAD R28, R13.reuse, 0x2, R12 ;  /* 0x000000020d1c7824 */ /* 0x040fe200078e020c */
[-C--:B------:R-:W-:Y:S01]  /*0630*/  LEA R22, P1, R12, R7.reuse, 0x1 ;  /* 0x000000070c167211 */ /* 0x080fe200078208ff */
[----:B------:R1:W4:Y:S01]  /*0640*/  LDG.E.U16 R53, desc[UR22][R16.64] ;  /* 0x0000001610357981 */ /* 0x000322000c1e1500 */
[----:B------:R-:W-:Y:S01]  /*0650*/  LEA.HI.X.SX32 R19, R26, R2, 0x1, P0 ;  /* 0x000000021a137211 */ /* 0x000fe200000f0eff */
[----:B------:R-:W-:Y:S01]  /*0660*/  IMAD R26, R13, 0x2, R28 ;  /* 0x000000020d1a7824 */ /* 0x000fe200078e021c */
[----:B-----5:R-:W-:-:S02]  /*0670*/  LEA R20, P0, R28, R7, 0x1 ;  /* 0x000000071c147211 */ /* 0x020fc400078008ff */
[-C--:B------:R-:W-:Y:S01]  /*0680*/  LEA.HI.X.SX32 R23, R12, R2.reuse, 0x1, P1 ;  /* 0x000000020c177211 */ /* 0x080fe200008f0eff */
[C---:B------:R-:W-:Y:S01]  /*0690*/  IMAD R12, R13.reuse, 0x2, R26 ;  /* 0x000000020d0c7824 */ /* 0x040fe200078e021a */
[-C--:B------:R-:W-:Y:S01]  /*06a0*/  LEA.HI.X.SX32 R21, R28, R2.reuse, 0x1, P0 ;  /* 0x000000021c157211 */ /* 0x080fe200000f0eff */
[----:B------:R5:W4:Y:S01]  /*06b0*/  LDG.E.U16 R54, desc[UR22][R18.64] ;  /* 0x0000001612367981 */ /* 0x000b22000c1e1500 */
[CC--:B0-----:R-:W-:Y:S01]  /*06c0*/  LEA R14, P0, R26.reuse, R7.reuse, 0x1 ;  /* 0x000000071a0e7211 */ /* 0x0c1fe200078008ff */
[C---:B------:R-:W-:Y:S02]  /*06d0*/  IMAD R28, R13.reuse, 0x2, R12 ;  /* 0x000000020d1c7824 */ /* 0x040fe400078e020c */
[----:B------:R0:W4:Y:S01]  /*06e0*/  LDG.E.U16 R56, desc[UR22][R20.64] ;  /* 0x0000001614387981 */ /* 0x000122000c1e1500 */
[-C--:B------:R-:W-:Y:S01]  /*06f0*/  LEA.HI.X.SX32 R15, R26, R2.reuse, 0x1, P0 ;  /* 0x000000021a0f7211 */ /* 0x080fe200000f0eff */
[C---:B------:R-:W-:Y:S01]  /*0700*/  IMAD R26, R13.reuse, 0x2, R28 ;  /* 0x000000020d1a7824 */ /* 0x040fe200078e021c */
[-C--:B-1----:R-:W-:Y:S01]  /*0710*/  LEA R16, P0, R12, R7.reuse, 0x1 ;  /* 0x000000070c107211 */ /* 0x082fe200078008ff */
[----:B------:R-:W4:Y:S02]  /*0720*/  LDG.E.U16 R55, desc[UR22][R22.64] ;  /* 0x0000001616377981 */ /* 0x000f24000c1e1500 */
[C---:B------:R-:W-:Y:S01]  /*0730*/  IMAD R30, R13.reuse, 0x2, R26 ;  /* 0x000000020d1e7824 */ /* 0x040fe200078e021a */
[----:B------:R-:W-:Y:S01]  /*0740*/  LEA R24, P1, R28, R7, 0x1 ;  /* 0x000000071c187211 */ /* 0x000fe200078208ff */
[----:B------:R1:W4:Y:S01]  /*0750*/  LDG.E.U16 R57, desc[UR22][R14.64] ;  /* 0x000000160e397981 */ /* 0x000322000c1e1500 */
[-C--:B------:R-:W-:Y:S01]  /*0760*/  LEA.HI.X.SX32 R17, R12, R2.reuse, 0x1, P0 ;  /* 0x000000020c117211 */ /* 0x080fe200000f0eff */
[----:B------:R-:W-:Y:S01]  /*0770*/  IMAD R12, R13, 0x2, R30 ;  /* 0x000000020d0c7824 */ /* 0x000fe200078e021e */
[----:B------:R-:W-:-:S02]  /*0780*/  LEA.HI.X.SX32 R25, R28, R2, 0x1, P1 ;  /* 0x000000021c197211 */ /* 0x000fc400008f0eff */
[CC--:B-----5:R-:W-:Y:S01]  /*0790*/  LEA R18, P0, R26.reuse, R7.reuse, 0x1 ;  /* 0x000000071a127211 */ /* 0x0e0fe200078008ff */
[C---:B------:R-:W-:Y:S01]  /*07a0*/  IMAD R28, R13.reuse, 0x2, R12 ;  /* 0x000000020d1c7824 */ /* 0x040fe200078e020c */
[----:B------:R5:W4:Y:S02]  /*07b0*/  LDG.E.U16 R58, desc[UR22][R16.64] ;  /* 0x00000016103a7981 */ /* 0x000b24000c1e1500 */
[-C--:B------:R-:W-:Y:S01]  /*07c0*/  LEA.HI.X.SX32 R19, R26, R2.reuse, 0x1, P0 ;  /* 0x000000021a137211 */ /* 0x080fe200000f0eff */
[C---:B------:R-:W-:Y:S01]  /*07d0*/  IMAD R26, R13.reuse, 0x2, R28 ;  /* 0x000000020d1a7824 */ /* 0x040fe200078e021c */
[CC--:B0-----:R-:W-:Y:S01]  /*07e0*/  LEA R20, P0, R30.reuse, R7.reuse, 0x1 ;  /* 0x000000071e147211 */ /* 0x0c1fe200078008ff */
[----:B------:R0:W4:Y:S02]  /*07f0*/  LDG.E.U16 R59, desc[UR22][R24.64] ;  /* 0x00000016183b7981 */ /* 0x000124000c1e1500 */
[C---:B------:R-:W-:Y:S01]  /*0800*/  IMAD R32, R13.reuse, 0x2, R26 ;  /* 0x000000020d207824 */ /* 0x040fe200078e021a */
[-C--:B------:R-:W-:Y:S01]  /*0810*/  LEA.HI.X.SX32 R21, R30, R2.reuse, 0x1, P0 ;  /* 0x000000021e157211 */ /* 0x080fe200000f0eff */
[----:B------:R0:W4:Y:S02]  /*0820*/  LDG.E.U16 R60, desc[UR22][R18.64] ;  /* 0x00000016123c7981 */ /* 0x000124000c1e1500 */
[C---:B------:R-:W-:Y:S01]  /*0830*/  IMAD R30, R13.reuse, 0x2, R32 ;  /* 0x000000020d1e7824 */ /* 0x040fe200078e0220 */
[C---:B-1----:R-:W-:Y:S01]  /*0840*/  LEA R14, P0, R12.reuse, R7, 0x1 ;  /* 0x000000070c0e7211 */ /* 0x042fe200078008ff */
[----:B------:R1:W4:Y:S02]  /*0850*/  LDG.E.U16 R61, desc[UR22][R20.64] ;  /* 0x00000016143d7981 */ /* 0x000324000c1e1500 */
[----:B------:R-:W-:Y:S01]  /*0860*/  IMAD R34, R13, 0x2, R30 ;  /* 0x000000020d227824 */ /* 0x000fe200078e021e */
[----:B------:R-:W-:-:S03]  /*0870*/  LEA.HI.X.SX32 R15, R12, R2, 0x1, P0 ;  /* 0x000000020c0f7211 */ /* 0x000fc600000f0eff */
[C---:B------:R-:W-:Y:S01]  /*0880*/  IMAD R12, R13.reuse, 0x2, R34 ;  /* 0x000000020d0c7824 */ /* 0x040fe200078e0222 */
[-C--:B-----5:R-:W-:Y:S01]  /*0890*/  LEA R16, P0, R26, R7.reuse, 0x1 ;  /* 0x000000071a107211 */ /* 0x0a0fe200078008ff */
[----:B------:R5:W4:Y:S02]  /*08a0*/  LDG.E.U16 R62, desc[UR22][R14.64] ;  /* 0x000000160e3e7981 */ /* 0x000b24000c1e1500 */
[C---:B0-----:R-:W-:Y:S01]  /*08b0*/  IMAD R24, R13.reuse, 0x2, R12 ;  /* 0x000000020d187824 */ /* 0x041fe200078e020c */
[-C--:B------:R-:W-:Y:S02]  /*08c0*/  LEA R22, P1, R28, R7.reuse, 0x1 ;  /* 0x000000071c167211 */ /* 0x080fe400078208ff */
[-C--:B------:R-:W-:Y:S01]  /*08d0*/  LEA.HI.X.SX32 R17, R26, R2.reuse, 0x1, P0 ;  /* 0x000000021a117211 */ /* 0x080fe200000f0eff */
[C---:B------:R-:W-:Y:S01]  /*08e0*/  IMAD R26, R13.reuse, 0x2, R24 ;  /* 0x000000020d1a7824 */ /* 0x040fe200078e0218 */
[-C--:B------:R-:W-:Y:S02]  /*08f0*/  LEA R18, P0, R32, R7.reuse, 0x1 ;  /* 0x0000000720127211 */ /* 0x080fe400078008ff */
[-C--:B------:R-:W-:Y:S01]  /*0900*/  LEA.HI.X.SX32 R23, R28, R2.reuse, 0x1, P1 ;  /* 0x000000021c177211 */ /* 0x080fe200008f0eff */
[C---:B------:R-:W-:Y:S01]  /*0910*/  IMAD R28, R13.reuse, 0x2, R26 ;  /* 0x000000020d1c7824 */ /* 0x040fe200078e021a */
[-C--:B------:R-:W-:Y:S01]  /*0920*/  LEA.HI.X.SX32 R19, R32, R2.reuse, 0x1, P0 ;  /* 0x0000000220137211 */ /* 0x080fe200000f0eff */
[----:B------:R-:W4:Y:S01]  /*0930*/  LDG.E.U16 R64, desc[UR22][R16.64] ;  /* 0x0000001610407981 */ /* 0x000f22000c1e1500 */
[-C--:B-1----:R-:W-:Y:S01]  /*0940*/  LEA R20, P0, R30, R7.reuse, 0x1 ;  /* 0x000000071e147211 */ /* 0x082fe200078008ff */
[C---:B------:R-:W-:Y:S01]  /*0950*/  IMAD R32, R13.reuse, 0x2, R28 ;  /* 0x000000020d207824 */ /* 0x040fe200078e021c */
[----:B-----5:R-:W-:Y:S01]  /*0960*/  LEA R14, P1, R34, R7, 0x1 ;  /* 0x00000007220e7211 */ /* 0x020fe200078208ff */
[----:B------:R0:W5:Y:S01]  /*0970*/  LDG.E.U16 R63, desc[UR22][R22.64] ;  /* 0x00000016163f7981 */ /* 0x000162000c1e1500 */
[-C--:B------:R-:W-:Y:S01]  /*0980*/  LEA.HI.X.SX32 R21, R30, R2.reuse, 0x1, P0 ;  /* 0x000000021e157211 */ /* 0x080fe200000f0eff */
[C---:B------:R-:W-:Y:S01]  /*0990*/  IMAD R30, R13.reuse, 0x2, R32 ;  /* 0x000000020d1e7824 */ /* 0x040fe200078e0220 */
[----:B------:R-:W-:Y:S01]  /*09a0*/  LEA.HI.X.SX32 R15, R34, R2, 0x1, P1 ;  /* 0x00000002220f7211 */ /* 0x000fe200008f0eff */
[----:B------:R1:W5:Y:S02]  /*09b0*/  LDG.E.U16 R65, desc[UR22][R18.64] ;  /* 0x0000001612417981 */ /* 0x000364000c1e1500 */
[----:B------:R-:W-:-:S02]  /*09c0*/  IMAD R34, R13, 0x2, R30 ;  /* 0x000000020d227824 */ /* 0x000fc400078e021e */
[----:B------:R1:W5:Y:S01]  /*09d0*/  LDG.E.U16 R67, desc[UR22][R14.64] ;  /* 0x000000160e437981 */ /* 0x000362000c1e1500 */
[----:B0-----:R-:W-:-:S03]  /*09e0*/  LEA R22, P0, R12, R7, 0x1 ;  /* 0x000000070c167211 */ /* 0x001fc600078008ff */
[----:B------:R-:W5:Y:S01]  /*09f0*/  LDG.E.U16 R66, desc[UR22][R20.64] ;  /* 0x0000001614427981 */ /* 0x000f62000c1e1500 */
[----:B------:R-:W-:Y:S01]  /*0a00*/  LEA.HI.X.SX32 R23, R12, R2, 0x1, P0 ;  /* 0x000000020c177211 */ /* 0x000fe200000f0eff */
[----:B------:R-:W-:Y:S01]  /*0a10*/  IMAD R12, R13, 0x2, R34 ;  /* 0x000000020d0c7824 */ /* 0x000fe200078e0222 */
[----:B------:R-:W-:-:S03]  /*0a20*/  LEA R16, P0, R24, R7, 0x1 ;  /* 0x0000000718107211 */ /* 0x000fc600078008ff */
[C---:B------:R-:W-:Y:S01]  /*0a30*/  IMAD R36, R13.reuse, 0x2, R12 ;  /* 0x000000020d247824 */ /* 0x040fe200078e020c */
[-C--:B------:R-:W-:Y:S01]  /*0a40*/  LEA.HI.X.SX32 R17, R24, R2.reuse, 0x1, P0 ;  /* 0x0000000218117211 */ /* 0x080fe200000f0eff */
[----:B------:R0:W5:Y:S01]  /*0a50*/  LDG.E.U16 R68, desc[UR22][R22.64] ;  /* 0x0000001616447981 */ /* 0x000162000c1e1500 */
[-C--:B-1----:R-:W-:Y:S01]  /*0a60*/  LEA R18, P0, R26, R7.reuse, 0x1 ;  /* 0x000000071a127211 */ /* 0x082fe200078008ff */
[C---:B------:R-:W-:Y:S01]  /*0a70*/  IMAD R38, R13.reuse, 0x2, R36 ;  /* 0x000000020d267824 */ /* 0x040fe200078e0224 */
[-C--:B------:R-:W-:Y:S01]  /*0a80*/  LEA R24, P1, R28, R7.reuse, 0x1 ;  /* 0x000000071c187211 */ /* 0x080fe200078208ff */
[----:B------:R1:W5:Y:S01]  /*0a90*/  LDG.E.U16 R69, desc[UR22][R16.64] ;  /* 0x0000001610457981 */ /* 0x000362000c1e1500 */
[-C--:B------:R-:W-:Y:S01]  /*0aa0*/  LEA.HI.X.SX32 R19, R26, R2.reuse, 0x1, P0 ;  /* 0x000000021a137211 */ /* 0x080fe200000f0eff */
[C---:B------:R-:W-:Y:S01]  /*0ab0*/  IMAD R26, R13.reuse, 0x2, R38 ;  /* 0x000000020d1a7824 */ /* 0x040fe200078e0226 */
[-C--:B------:R-:W-:Y:S02]  /*0ac0*/  LEA.HI.X.SX32 R25, R28, R2.reuse, 0x1, P1 ;  /* 0x000000021c197211 */ /* 0x080fe400008f0eff */
[-C--:B------:R-:W-:Y:S01]  /*0ad0*/  LEA R14, P0, R32, R7.reuse, 0x1 ;  /* 0x00000007200e7211 */ /* 0x080fe200078008ff */
[C---:B------:R-:W-:Y:S01]  /*0ae0*/  IMAD R28, R13.reuse, 0x2, R26 ;  /* 0x000000020d1c7824 */ /* 0x040fe200078e021a */
[-C--:B0-----:R-:W-:Y:S01]  /*0af0*/  LEA R22, P1, R12, R7.reuse, 0x1 ;  /* 0x000000070c167211 */ /* 0x081fe200078208ff */
[----:B------:R0:W5:Y:S01]  /*0b00*/  LDG.E.U16 R70, desc[UR22][R18.64] ;  /* 0x0000001612467981 */ /* 0x000162000c1e1500 */
[-C--:B------:R-:W-:Y:S01]  /*0b10*/  LEA.HI.X.SX32 R15, R32, R2.reuse, 0x1, P0 ;  /* 0x00000002200f7211 */ /* 0x080fe200000f0eff */
[C---:B------:R-:W-:Y:S01]  /*0b20*/  IMAD R32, R13.reuse, 0x2, R28 ;  /* 0x000000020d207824 */ /* 0x040fe200078e021c */
[CC--:B------:R-:W-:Y:S01]  /*0b30*/  LEA R20, P0, R30.reuse, R7.reuse, 0x1 ;  /* 0x000000071e147211 */ /* 0x0c0fe200078008ff */
[----:B------:R-:W5:Y:S02]  /*0b40*/  LDG.E.U16 R71, desc[UR22][R24.64] ;  /* 0x0000001618477981 */ /* 0x000f64000c1e1500 */
[C---:B------:R-:W-:Y:S01]  /*0b50*/  IMAD R40, R13.reuse, 0x2, R32 ;  /* 0x000000020d287824 */ /* 0x040fe200078e0220 */
[-C--:B------:R-:W-:Y:S01]  /*0b60*/  LEA.HI.X.SX32 R21, R30, R2.reuse, 0x1, P0 ;  /* 0x000000021e157211 */ /* 0x080fe200000f0eff */
[----:B------:R0:W5:Y:S02]  /*0b70*/  LDG.E.U16 R72, desc[UR22][R14.64] ;  /* 0x000000160e487981 */ /* 0x000164000c1e1500 */
[C---:B------:R-:W-:Y:S01]  /*0b80*/  IMAD R30, R13.reuse, 0x2, R40 ;  /* 0x000000020d1e7824 */ /* 0x040fe200078e0228 */
[----:B-1----:R-:W-:Y:S01]  /*0b90*/  LEA R16, P0, R34, R7, 0x1 ;  /* 0x0000000722107211 */ /* 0x002fe200078008ff */
[----:B------:R1:W5:Y:S02]  /*0ba0*/  LDG.E.U16 R73, desc[UR22][R20.64] ;  /* 0x0000001614497981 */ /* 0x000364000c1e1500 */
[----:B------:R-:W-:Y:S01]  /*0bb0*/  IMAD R42, R13, 0x2, R30 ;  /* 0x000000020d2a7824 */ /* 0x000fe200078e021e */
[----:B------:R-:W-:-:S02]  /*0bc0*/  LEA.HI.X.SX32 R23, R12, R2, 0x1, P1 ;  /* 0x000000020c177211 */ /* 0x000fc400008f0eff */
[-C--:B------:R-:W-:Y:S01]  /*0bd0*/  LEA.HI.X.SX32 R17, R34, R2.reuse, 0x1, P0 ;  /* 0x0000000222117211 */ /* 0x080fe200000f0eff */
[C---:B------:R-:W-:Y:S01]  /*0be0*/  IMAD R12, R13.reuse, 0x2, R42 ;  /* 0x000000020d0c7824 */ /* 0x040fe200078e022a */
[CC--:B0-----:R-:W-:Y:S01]  /*0bf0*/  LEA R18, P0, R36.reuse, R7.reuse, 0x1 ;  /* 0x0000000724127211 */ /* 0x0c1fe200078008ff */
[----:B------:R-:W5:Y:S02]  /*0c00*/  LDG.E.U16 R75, desc[UR22][R22.64] ;  /* 0x00000016164b7981 */ /* 0x000f64000c1e1500 */
[C---:B------:R-:W-:Y:S01]  /*0c10*/  IMAD R34, R13.reuse, 0x2, R12 ;  /* 0x000000020d227824 */ /* 0x040fe200078e020c */
[-C--:B------:R-:W-:Y:S01]  /*0c20*/  LEA.HI.X.SX32 R19, R36, R2.reuse, 0x1, P0 ;  /* 0x0000000224137211 */ /* 0x080fe200000f0eff */
[----:B------:R0:W5:Y:S01]  /*0c30*/  LDG.E.U16 R74, desc[UR22][R16.64] ;  /* 0x00000016104a7981 */ /* 0x000162000c1e1500 */
[C---:B------:R-:W-:Y:S01]  /*0c40*/  LEA R14, P0, R38.reuse, R7, 0x1 ;  /* 0x00000007260e7211 */ /* 0x040fe200078008ff */
[C---:B------:R-:W-:Y:S02]  /*0c50*/  IMAD R36, R13.reuse, 0x2, R34 ;  /* 0x000000020d247824 */ /* 0x040fe400078e0222 */
[----:B------:R0:W5:Y:S01]  /*0c60*/  LDG.E.U16 R76, desc[UR22][R18.64] ;  /* 0x00000016124c7981 */ /* 0x000162000c1e1500 */
[----:B------:R-:W-:Y:S01]  /*0c70*/  LEA.HI.X.SX32 R15, R38, R2, 0x1, P0 ;  /* 0x00000002260f7211 */ /* 0x000fe200000f0eff */
[----:B------:R-:W-:-:S04]  /*0c80*/  IMAD R38, R13, 0x2, R36 ;  /* 0x000000020d267824 */ /* 0x000fc800078e0224 */
[C---:B------:R-:W-:Y:S01]  /*0c90*/  IMAD R44, R13.reuse, 0x2, R38 ;  /* 0x000000020d2c7824 */ /* 0x040fe200078e0226 */
[-C--:B-1----:R-:W-:Y:S01]  /*0ca0*/  LEA R20, P0, R26, R7.reuse, 0x1 ;  /* 0x000000071a147211 */ /* 0x082fe200078008ff */
[----:B------:R1:W5:Y:S02]  /*0cb0*/  LDG.E.U16 R77, desc[UR22][R14.64] ;  /* 0x000000160e4d7981 */ /* 0x000364000c1e1500 */
[C---:B------:R-:W-:Y:S01]  /*0cc0*/  IMAD R46, R13.reuse, 0x2, R44 ;  /* 0x000000020d2e7824 */ /* 0x040fe200078e022c */
[-C--:B0-----:R-:W-:Y:S02]  /*0cd0*/  LEA R16, P1, R28, R7.reuse, 0x1 ;  /* 0x000000071c107211 */ /* 0x081fe400078208ff */
[-C--:B------:R-:W-:Y:S01]  /*0ce0*/  LEA.HI.X.SX32 R21, R26, R2.reuse, 0x1, P0 ;  /* 0x000000021a157211 */ /* 0x080fe200000f0eff */
[C---:B------:R-:W-:Y:S01]  /*0cf0*/  IMAD R48, R13.reuse, 0x2, R46 ;  /* 0x000000020d307824 */ /* 0x040fe200078e022e */
[-C--:B------:R-:W-:Y:S02]  /*0d00*/  LEA R22, P0, R32, R7.reuse, 0x1 ;  /* 0x0000000720167211 */ /* 0x080fe400078008ff */
[-C--:B------:R-:W-:Y:S01]  /*0d10*/  LEA.HI.X.SX32 R17, R28, R2.reuse, 0x1, P1 ;  /* 0x000000021c117211 */ /* 0x080fe200008f0eff */
[C---:B------:R-:W-:Y:S01]  /*0d20*/  IMAD R28, R13.reuse, 0x2, R48 ;  /* 0x000000020d1c7824 */ /* 0x040fe200078e0230 */
[-C--:B------:R-:W-:Y:S01]  /*0d30*/  LEA.HI.X.SX32 R23, R32, R2.reuse, 0x1, P0 ;  /* 0x0000000220177211 */ /* 0x080fe200000f0eff */
[----:B------:R-:W5:Y:S01]  /*0d40*/  LDG.E.U16 R78, desc[UR22][R20.64] ;  /* 0x00000016144e7981 */ /* 0x000f62000c1e1500 */
[-C--:B------:R-:W-:Y:S01]  /*0d50*/  LEA R18, P0, R40, R7.reuse, 0x1 ;  /* 0x0000000728127211 */ /* 0x080fe200078008ff */
[C---:B------:R-:W-:Y:S01]  /*0d60*/  IMAD R32, R13.reuse, 0x2, R28 ;  /* 0x000000020d207824 */ /* 0x040fe200078e021c */
[-C--:B------:R-:W-:Y:S01]  /*0d70*/  LEA R24, P1, R38, R7.reuse, 0x1 ;  /* 0x0000000726187211 */ /* 0x080fe200078208ff */
[----:B------:R-:W5:Y:S01]  /*0d80*/  LDG.E.U16 R79, desc[UR22][R16.64] ;  /* 0x00000016104f7981 */ /* 0x000f62000c1e1500 */
[-C--:B------:R-:W-:Y:S01]  /*0d90*/  LEA.HI.X.SX32 R19, R40, R2.reuse, 0x1, P0 ;  /* 0x0000000228137211 */ /* 0x080fe200000f0eff */
[C---:B------:R-:W-:Y:S01]  /*0da0*/  IMAD R40, R13.reuse, 0x2, R32 ;  /* 0x000000020d287824 */ /* 0x040fe200078e0220 */
[CC--:B-1----:R-:W-:Y:S01]  /*0db0*/  LEA R14, P0, R42.reuse, R7.reuse, 0x1 ;  /* 0x000000072a0e7211 */ /* 0x0c2fe200078008ff */
[----:B------:R0:W5:Y:S03]  /*0dc0*/  LDG.E.U16 R80, desc[UR22][R22.64] ;  /* 0x0000001616507981 */ /* 0x000166000c1e1500 */
[-C--:B------:R-:W-:Y:S01]  /*0dd0*/  LEA.HI.X.SX32 R15, R42, R2.reuse, 0x1, P0 ;  /* 0x000000022a0f7211 */ /* 0x080fe200000f0eff */
[C---:B------:R-:W-:Y:S01]  /*0de0*/  IMAD R42, R13.reuse, 0x2, R40 ;  /* 0x000000020d2a7824 */ /* 0x040fe200078e0228 */
[----:B------:R-:W-:Y:S01]  /*0df0*/  LEA.HI.X.SX32 R25, R38, R2, 0x1, P1 ;  /* 0x0000000226197211 */ /* 0x000fe200008f0eff */
[----:B------:R-:W5:Y:S01]  /*0e00*/  LDG.E.U16 R81, desc[UR22][R18.64] ;  /* 0x0000001612517981 */ /* 0x000f62000c1e1500 */
[----:B------:R-:W-:Y:S01]  /*0e10*/  LEA R26, P0, R28, R7, 0x1 ;  /* 0x000000071c1a7211 */ /* 0x000fe200078008ff */
[----:B------:R-:W-:-:S02]  /*0e20*/  IMAD R38, R13, 0x2, R42 ;  /* 0x000000020d267824 */ /* 0x000fc400078e022a */
[----:B------:R1:W5:Y:S01]  /*0e30*/  LDG.E.U16 R82, desc[UR22][R14.64] ;  /* 0x000000160e527981 */ /* 0x000362000c1e1500 */
[-C--:B------:R-:W-:Y:S02]  /*0e40*/  LEA.HI.X.SX32 R27, R28, R2.reuse, 0x1, P0 ;  /* 0x000000021c1b7211 */ /* 0x080fe400000f0eff */
[-C--:B0-----:R-:W-:Y:S01]  /*0e50*/  LEA R22, P1, R38, R7.reuse, 0x1 ;  /* 0x0000000726167211 */ /* 0x081fe200078208ff */
[----:B------:R-:W5:Y:S01]  /*0e60*/  LDG.E.U16 R83, desc[UR22][R24.64] ;  /* 0x0000001618537981 */ /* 0x000f62000c1e1500 */
[-C--:B------:R-:W-:Y:S02]  /*0e70*/  LEA R16, P0, R12, R7.reuse, 0x1 ;  /* 0x000000070c107211 */ /* 0x080fe400078008ff */
[-C--:B------:R-:W-:Y:S01]  /*0e80*/  LEA.HI.X.SX32 R23, R38, R2.reuse, 0x1, P1 ;  /* 0x0000000226177211 */ /* 0x080fe200008f0eff */
[----:B------:R-:W-:Y:S01]  /*0e90*/  IMAD R38, R13, 0x2, R38 ;  /* 0x000000020d267824 */ /* 0x000fe200078e0226 */
[----:B------:R-:W-:Y:S01]  /*0ea0*/  LEA.HI.X.SX32 R17, R12, R2, 0x1, P0 ;  /* 0x000000020c117211 */ /* 0x000fe200000f0eff */
[----:B------:R-:W5:Y:S01]  /*0eb0*/  LDG.E.U16 R84, desc[UR22][R26.64] ;  /* 0x000000161a547981 */ /* 0x000f62000c1e1500 */
[----:B------:R-:W-:-:S02]  /*0ec0*/  LEA R20, P1, R44, R7, 0x1 ;  /* 0x000000072c147211 */ /* 0x000fc400078208ff */
[-C--:B-1----:R-:W-:Y:S01]  /*0ed0*/  LEA R14, P0, R32, R7.reuse, 0x1 ;  /* 0x00000007200e7211 */ /* 0x082fe200078008ff */
[----:B------:R0:W5:Y:S01]  /*0ee0*/  LDG.E.U16 R86, desc[UR22][R22.64] ;  /* 0x0000001616567981 */ /* 0x000162000c1e1500 */
[-C--:B------:R-:W-:Y:S02]  /*0ef0*/  LEA.HI.X.SX32 R21, R44, R2.reuse, 0x1, P1 ;  /* 0x000000022c157211 */ /* 0x080fe400008f0eff */
[-C--:B------:R-:W-:Y:S01]  /*0f00*/  LEA.HI.X.SX32 R15, R32, R2.reuse, 0x1, P0 ;  /* 0x00000002200f7211 */ /* 0x080fe200000f0eff */
[----:B------:R-:W5:Y:S01]  /*0f10*/  LDG.E.U16 R44, desc[UR22][R16.64] ;  /* 0x00000016102c7981 */ /* 0x000f62000c1e1500 */
[-C--:B------:R-:W-:Y:S02]  /*0f20*/  LEA R28, P1, R38, R7.reuse, 0x1 ;  /* 0x00000007261c7211 */ /* 0x080fe400078208ff */
[-C--:B------:R-:W-:Y:S01]  /*0f30*/  LEA R18, P0, R34, R7.reuse, 0x1 ;  /* 0x0000000722127211 */ /* 0x080fe200078008ff */
[----:B------:R1:W5:Y:S01]  /*0f40*/  LDG.E.U16 R32, desc[UR22][R20.64] ;  /* 0x0000001614207981 */ /* 0x000362000c1e1500 */
[-C--:B------:R-:W-:Y:S01]  /*0f50*/  LEA.HI.X.SX32 R29, R38, R2.reuse, 0x1, P1 ;  /* 0x00000002261d7211 */ /* 0x080fe200008f0eff */
[----:B------:R-:W-:Y:S01]  /*0f60*/  IMAD R38, R13, 0x2, R38 ;  /* 0x000000020d267824 */ /* 0x000fe200078e0226 */
[----:B------:R-:W-:Y:S01]  /*0f70*/  LEA.HI.X.SX32 R19, R34, R2, 0x1, P0 ;  /* 0x0000000222137211 */ /* 0x000fe200000f0eff */
[----:B------:R1:W5:Y:S01]  /*0f80*/  LDG.E.U16 R85, desc[UR22][R14.64] ;  /* 0x000000160e557981 */ /* 0x000362000c1e1500 */
[----:B0-----:R-:W-:-:S02]  /*0f90*/  LEA R22, P1, R46, R7, 0x1 ;  /* 0x000000072e167211 */ /* 0x001fc400078208ff */
[-C--:B------:R-:W-:Y:S01]  /*0fa0*/  LEA R24, P0, R40, R7.reuse, 0x1 ;  /* 0x0000000728187211 */ /* 0x080fe200078008ff */
[----:B------:R0:W5:Y:S01]  /*0fb0*/  LDG.E.U16 R26, desc[UR22][R18.64] ;  /* 0x00000016121a7981 */ /* 0x000162000c1e1500 */
[-C--:B------:R-:W-:Y:S02]  /*0fc0*/  LEA.HI.X.SX32 R23, R46, R2.reuse, 0x1, P1 ;  /* 0x000000022e177211 */ /* 0x080fe400008f0eff */
[-C--:B------:R-:W-:Y:S01]  /*0fd0*/  LEA.HI.X.SX32 R25, R40, R2.reuse, 0x1, P0 ;  /* 0x0000000228197211 */ /* 0x080fe200000f0eff */
[----:B------:R-:W5:Y:S01]  /*0fe0*/  LDG.E.U16 R28, desc[UR22][R28.64] ;  /* 0x000000161c1c7981 */ /* 0x000f62000c1e1500 */
[-C--:B-1----:R-:W-:Y:S02]  /*0ff0*/  LEA R20, P1, R38, R7.reuse, 0x1 ;  /* 0x0000000726147211 */ /* 0x082fe400078208ff */
[-C--:B------:R-:W-:Y:S01]  /*1000*/  LEA R14, P0, R30, R7.reuse, 0x1 ;  /* 0x000000071e0e7211 */ /* 0x080fe200078008ff */
[----:B------:R1:W5:Y:S01]  /*1010*/  LDG.E.U16 R27, desc[UR22][R22.64] ;  /* 0x00000016161b7981 */ /* 0x000362000c1e1500 */
[-C--:B------:R-:W-:Y:S01]  /*1020*/  LEA.HI.X.SX32 R21, R38, R2.reuse, 0x1, P1 ;  /* 0x0000000226157211 */ /* 0x080fe200008f0eff */
[----:B------:R-:W-:Y:S01]  /*1030*/  IMAD R38, R13, 0x2, R38 ;  /* 0x000000020d267824 */ /* 0x000fe200078e0226 */
[----:B------:R-:W-:Y:S01]  /*1040*/  LEA.HI.X.SX32 R15, R30, R2, 0x1, P0 ;  /* 0x000000021e0f7211 */ /* 0x000fe200000f0eff */
[----:B------:R-:W5:Y:S01]  /*1050*/  LDG.E.U16 R24, desc[UR22][R24.64] ;  /* 0x0000001618187981 */ /* 0x000f62000c1e1500 */
[----:B------:R-:W-:-:S02]  /*1060*/  LEA R12, P0, R36, R7, 0x1 ;  /* 0x00000007240c7211 */ /* 0x000fc400078008ff */
[-C--:B------:R-:W-:Y:S01]  /*1070*/  LEA R16, P1, R48, R7.reuse, 0x1 ;  /* 0x0000000730107211 */ /* 0x080fe200078208ff */
[----:B------:R-:W5:Y:S01]  /*1080*/  LDG.E.U16 R20, desc[UR22][R20.64] ;  /* 0x0000001614147981 */ /* 0x000f62000c1e1500 */
[-C--:B------:R-:W-:Y:S02]  /*1090*/  LEA.HI.X.SX32 R13, R36, R2.reuse, 0x1, P0 ;  /* 0x00000002240d7211 */ /* 0x080fe400000f0eff */
[-C--:B------:R-:W-:Y:S01]  /*10a0*/  LEA.HI.X.SX32 R17, R48, R2.reuse, 0x1, P1 ;  /* 0x0000000230117211 */ /* 0x080fe200008f0eff */
[----:B------:R2:W5:Y:S01]  /*10b0*/  LDG.E.U16 R14, desc[UR22][R14.64] ;  /* 0x000000160e0e7981 */ /* 0x000562000c1e1500 */
[-C--:B0-----:R-:W-:Y:S02]  /*10c0*/  LEA R18, P0, R42, R7.reuse, 0x1 ;  /* 0x000000072a127211 */ /* 0x081fe400078008ff */
[----:B-1----:R-:W-:Y:S01]  /*10d0*/  LEA R22, P1, R38, R7, 0x1 ;  /* 0x0000000726167211 */ /* 0x002fe200078208ff */
[----:B------:R-:W5:Y:S01]  /*10e0*/  LDG.E.U16 R12, desc[UR22][R12.64] ;  /* 0x000000160c0c7981 */ /* 0x000f62000c1e1500 */
[----:B------:R-:W-:-:S02]  /*10f0*/  LEA.HI.X.SX32 R19, R42, R2, 0x1, P0 ;  /* 0x000000022a137211 */ /* 0x000fc400000f0eff */
[----:B------:R-:W-:Y:S01]  /*1100*/  LEA.HI.X.SX32 R23, R38, R2, 0x1, P1 ;  /* 0x0000000226177211 */ /* 0x000fe200008f0eff */
[----:B------:R-:W5:Y:S04]  /*1110*/  LDG.E.U16 R16, desc[UR22][R16.64] ;  /* 0x0000001610107981 */ /* 0x000f68000c1e1500 */
[----:B------:R-:W5:Y:S04]  /*1120*/  LDG.E.U16 R18, desc[UR22][R18.64] ;  /* 0x0000001612127981 */ /* 0x000f68000c1e1500 */
[----:B------:R-:W5:Y:S01]  /*1130*/  LDG.E.U16 R22, desc[UR22][R22.64] ;  /* 0x0000001616167981 */ /* 0x000f62000c1e1500 */
[----:B------:R-:W0:Y:S01]  /*1140*/  S2UR UR4, SR_CgaCtaId ;  /* 0x00000000000479c3 */ /* 0x000e220000008800 */
[----:B------:R-:W-:Y:S01]  /*1150*/  SHF.R.S32.HI R7, RZ, 0x7, R4 ;  /* 0x00000007ff077819 */ /* 0x000fe20000011404 */
[----:B------:R-:W-:-:S03]  /*1160*/  IMAD.SHL.U32 R2, R4, 0x2, RZ ;  /* 0x0000000204027824 */ /* 0x000fc600078e00ff */
[----:B------:R-:W-:Y:S01]  /*1170*/  SGXT R7, R7, 0x1 ;  /* 0x000000010707781a */ /* 0x000fe20000000200 */
[----:B------:R-:W-:-:S03]  /*1180*/  UMOV UR20, 0x400 ;  /* 0x0000040000147882 */ /* 0x000fc60000000000 */
[----:B--2---:R-:W-:Y:S02]  /*1190*/  LOP3.LUT R15, R7, 0x90, RZ, 0xc0, !PT ;  /* 0x00000090070f7812 */ /* 0x004fe400078ec0ff */
[----:B------:R-:W-:Y:S02]  /*11a0*/  LOP3.LUT R7, R4, 0x40, RZ, 0xc0, !PT ;  /* 0x0000004004077812 */ /* 0x000fe400078ec0ff */
[----:B------:R-:W-:-:S05]  /*11b0*/  LOP3.LUT R90, R15, 0x7e, R2, 0x78, !PT ;  /* 0x0000007e0f5a7812 */ /* 0x000fca00078e7802 */
[----:B------:R-:W-:Y:S01]  /*11c0*/  IMAD R30, R7, 0x100, R90 ;  /* 0x00000100071e7824 */ /* 0x000fe200078e025a */
[----:B0-----:R-:W-:Y:S01]  /*11d0*/  ULEA UR20, UR4, UR20, 0x18 ;  /* 0x0000001404147291 */ /* 0x001fe2000f8ec03f */
[----:B------:R-:W-:-:S08]  /*11e0*/  VIADD R141, R5, 0x80 ;  /* 0x00000080058d7836 */ /* 0x000fd00000000000 */
[----:B------:R0:W-:Y:S01]  /*11f0*/  STS.U16 [R30+UR20], R3 ;  /* 0x000000031e007988 */ /* 0x0001e20008000414 */
[----:B------:R-:W-:-:S03]  /*1200*/  ISETP.GE.AND P0, PT, R141, 0x1, PT ;  /* 0x000000018d00780c */ /* 0x000fc60003f06270 */
[----:B---3--:R-:W-:Y:S01]  /*1210*/  STS.U16 [R30+UR20+0x400], R11 ;  /* 0x0004000b1e007988 */ /* 0x008fe20008000414 */
[----:B0-----:R-:W-:-:S03]  /*1220*/  LOP3.LUT R3, R30, 0x20, RZ, 0x3c, !PT ;  /* 0x000000201e037812 */ /* 0x001fc600078e3cff */
[----:B----4-:R0:W-:Y:S04]  /*1230*/  STS.U16 [R30+UR20+0x800], R37 ;  /* 0x000800251e007988 */ /* 0x0101e80008000414 */
[----:B------:R-:W-:Y:S04]  /*1240*/  STS.U16 [R30+UR20+0xc00], R45 ;  /* 0x000c002d1e007988 */ /* 0x000fe80008000414 */
[----:B------:R-:W-:Y:S01]  /*1250*/  STS.U16 [R30+UR20+0x1000], R51 ;  /* 0x001000331e007988 */ /* 0x000fe20008000414 */
[----:B------:R-:W-:Y:S01]  /*1260*/  IMAD.MOV.U32 R88, RZ, RZ, -0x800000 ;  /* 0xff800000ff587424 */ /* 0x000fe200078e00ff */
[----:B0-----:R-:W-:-:S02]  /*1270*/  CS2R R36, SRZ ;  /* 0x0000000000247805 */ /* 0x001fc4000001ff00 */
[----:B------:R-:W-:Y:S04]  /*1280*/  STS.U16 [R30+UR20+0x1400], R55 ;  /* 0x001400371e007988 */ /* 0x000fe80008000414 */
[----:B------:R-:W-:Y:S04]  /*1290*/  STS.U16 [R30+UR20+0x1800], R59 ;  /* 0x0018003b1e007988 */ /* 0x000fe80008000414 */
[----:B-----5:R-:W-:Y:S04]  /*12a0*/  STS.U16 [R30+UR20+0x1c00], R63 ;  /* 0x001c003f1e007988 */ /* 0x020fe80008000414 */
[----:B------:R-:W-:Y:S04]  /*12b0*/  STS.U16 [R30+UR20+0x2000], R67 ;  /* 0x002000431e007988 */ /* 0x000fe80008000414 */
[----:B------:R-:W-:Y:S04]  /*12c0*/  STS.U16 [R30+UR20+0x2400], R71 ;  /* 0x002400471e007988 */ /* 0x000fe80008000414 */
[----:B------:R-:W-:Y:S04]  /*12d0*/  STS.U16 [R30+UR20+0x2800], R75 ;  /* 0x0028004b1e007988 */ /* 0x000fe80008000414 */
[----:B------:R-:W-:Y:S04]  /*12e0*/  STS.U16 [R30+UR20+0x2c00], R79 ;  /* 0x002c004f1e007988 */ /* 0x000fe80008000414 */
[----:B------:R-:W-:Y:S04]  /*12f0*/  STS.U16 [R30+UR20+0x3000], R82 ;  /* 0x003000521e007988 */ /* 0x000fe80008000414 */
[----:B------:R-:W-:Y:S04]  /*1300*/  STS.U16 [R30+UR20+0x3400], R83 ;  /* 0x003400531e007988 */ /* 0x000fe80008000414 */
[----:B------:R-:W-:Y:S04]  /*1310*/  STS.U16 [R30+UR20+0x3800], R84 ;  /* 0x003800541e007988 */ /* 0x000fe80008000414 */
[----:B------:R-:W-:Y:S04]  /*1320*/  STS.U16 [R30+UR20+0x3c00], R86 ;  /* 0x003c00561e007988 */ /* 0x000fe80008000414 */
[----:B------:R0:W-:Y:S04]  /*1330*/  STS.U16 [R3+UR20+0x100], R8 ;  /* 0x0001000803007988 */ /* 0x0001e80008000414 */
[----:B------:R-:W-:Y:S01]  /*1340*/  STS.U16 [R3+UR20+0x500], R31 ;  /* 0x0005001f03007988 */ /* 0x000fe20008000414 */
[----:B0-----:R-:W-:-:S03]  /*1350*/  LOP3.LUT R8, R30, 0x40, RZ, 0x3c, !PT ;  /* 0x000000401e087812 */ /* 0x001fc600078e3cff */
        /* <DEDUP_REMOVED lines=29> */
[----:B------:R1:W-:Y:S04]  /*1530*/  STS.U16 [R8+UR20+0x3a00], R24 ;  /* 0x003a001808007988 */ /* 0x0003e80008000414 */
[----:B------:R2:W-:Y:S01]  /*1540*/  STS.U16 [R8+UR20+0x3e00], R20 ;  /* 0x003e001408007988 */ /* 0x0005e20008000414 */
[----:B------:R-:W-:-:S03]  /*1550*/  IMAD.MOV.U32 R3, RZ, RZ, -0x800000 ;  /* 0xff800000ff037424 */ /* 0x000fc600078e00ff */
[----:B------:R3:W-:Y:S01]  /*1560*/  STS.U16 [R9+UR20+0x300], R10 ;  /* 0x0003000a09007988 */ /* 0x0007e20008000414 */
[----:B0-----:R-:W-:-:S03]  /*1570*/  CS2R R26, SRZ ;  /* 0x00000000001a7805 */ /* 0x001fc6000001ff00 */
[----:B------:R0:W-:Y:S01]  /*1580*/  STS.U16 [R9+UR20+0x700], R35 ;  /* 0x0007002309007988 */ /* 0x0001e20008000414 */
[----:B-1----:R-:W-:-:S03]  /*1590*/  CS2R R24, SRZ ;  /* 0x0000000000187805 */ /* 0x002fc6000001ff00 */
[----:B------:R1:W-:Y:S01]  /*15a0*/  STS.U16 [R9+UR20+0xb00], R43 ;  /* 0x000b002b09007988 */ /* 0x0003e20008000414 */
[----:B--2---:R-:W-:-:S03]  /*15b0*/  IMAD.MOV.U32 R8, RZ, RZ, 0x3f800000 ;  /* 0x3f800000ff087424 */ /* 0x004fc600078e00ff */
[----:B------:R2:W-:Y:S01]  /*15c0*/  STS.U16 [R9+UR20+0xf00], R50 ;  /* 0x000f003209007988 */ /* 0x0005e20008000414 */
[----:B---3--:R-:W-:-:S03]  /*15d0*/  IMAD.MOV.U32 R10, RZ, RZ, 0x3f800000 ;  /* 0x3f800000ff0a7424 */ /* 0x008fc600078e00ff */
[----:B------:R3:W-:Y:S01]  /*15e0*/  STS.U16 [R9+UR20+0x1300], R54 ;  /* 0x0013003609007988 */ /* 0x0007e20008000414 */
[----:B------:R-:W-:-:S03]  /*15f0*/  CS2R R28, SRZ ;  /* 0x00000000001c7805 */ /* 0x000fc6000001ff00 */
[----:B------:R4:W-:Y:S01]  /*1600*/  STS.U16 [R9+UR20+0x1700], R58 ;  /* 0x0017003a09007988 */ /* 0x0009e20008000414 */
[----:B------:R-:W-:-:S03]  /*1610*/  CS2R R30, SRZ ;  /* 0x00000000001e7805 */ /* 0x000fc6000001ff00 */
[----:B------:R5:W-:Y:S01]  /*1620*/  STS.U16 [R9+UR20+0x1b00], R62 ;  /* 0x001b003e09007988 */ /* 0x000be20008000414 */
[----:B------:R-:W-:-:S03]  /*1630*/  CS2R R32, SRZ ;  /* 0x0000000000207805 */ /* 0x000fc6000001ff00 */
[----:B------:R5:W-:Y:S01]  /*1640*/  STS.U16 [R9+UR20+0x1f00], R66 ;  /* 0x001f004209007988 */ /* 0x000be20008000414 */
[----:B0-----:R-:W-:-:S03]  /*1650*/  CS2R R34, SRZ ;  /* 0x0000000000227805 */ /* 0x001fc6000001ff00 */
[----:B------:R0:W-:Y:S01]  /*1660*/  STS.U16 [R9+UR20+0x2300], R70 ;  /* 0x0023004609007988 */ /* 0x0001e20008000414 */
[----:B------:R-:W-:-:S03]  /*1670*/  CS2R R38, SRZ ;  /* 0x0000000000267805 */ /* 0x000fc6000001ff00 */
[----:B------:R0:W-:Y:S01]  /*1680*/  STS.U16 [R9+UR20+0x2700], R74 ;  /* 0x0027004a09007988 */ /* 0x0001e20008000414 */
[----:B------:R-:W-:-:S03]  /*1690*/  CS2R R40, SRZ ;  /* 0x0000000000287805 */ /* 0x000fc6000001ff00 */
[----:B------:R0:W-:Y:S01]  /*16a0*/  STS.U16 [R9+UR20+0x2b00], R78 ;  /* 0x002b004e09007988 */ /* 0x0001e20008000414 */
[----:B-1----:R-:W-:-:S03]  /*16b0*/  CS2R R42, SRZ ;  /* 0x00000000002a7805 */ /* 0x002fc6000001ff00 */
[----:B------:R1:W-:Y:S01]  /*16c0*/  STS.U16 [R9+UR20+0x2f00], R14 ;  /* 0x002f000e09007988 */ /* 0x0003e20008000414 */
[----:B------:R-:W-:-:S03]  /*16d0*/  CS2R R44, SRZ ;  /* 0x00000000002c7805 */ /* 0x000fc6000001ff00 */
[----:B------:R1:W-:Y:S01]  /*16e0*/  STS.U16 [R9+UR20+0x3300], R12 ;  /* 0x0033000c09007988 */ /* 0x0003e20008000414 */
[----:B------:R-:W-:-:S03]  /*16f0*/  CS2R R46, SRZ ;  /* 0x00000000002e7805 */ /* 0x000fc6000001ff00 */
[----:B------:R1:W-:Y:S01]  /*1700*/  STS.U16 [R9+UR20+0x3700], R16 ;  /* 0x0037001009007988 */ /* 0x0003e20008000414 */
[----:B------:R-:W-:-:S03]  /*1710*/  CS2R R48, SRZ ;  /* 0x0000000000307805 */ /* 0x000fc6000001ff00 */
[----:B------:R1:W-:Y:S01]  /*1720*/  STS.U16 [R9+UR20+0x3b00], R18 ;  /* 0x003b001209007988 */ /* 0x0003e20008000414 */
[----:B--2---:R-:W-:-:S03]  /*1730*/  CS2R R50, SRZ ;  /* 0x0000000000327805 */ /* 0x004fc6000001ff00 */
[----:B------:R1:W-:Y:S01]  /*1740*/  STS.U16 [R9+UR20+0x3f00], R22 ;  /* 0x003f001609007988 */ /* 0x0003e20008000414 */
[----:B------:R-:W-:Y:S02]  /*1750*/  CS2R R52, SRZ ;  /* 0x0000000000347805 */ /* 0x000fe4000001ff00 */
[----:B---3--:R-:W-:Y:S02]  /*1760*/  CS2R R54, SRZ ;  /* 0x0000000000367805 */ /* 0x008fe4000001ff00 */
[----:B------:R-:W-:Y:S02]  /*1770*/  CS2R R56, SRZ ;  /* 0x0000000000387805 */ /* 0x000fe4000001ff00 */
[----:B----4-:R-:W-:Y:S02]  /*1780*/  CS2R R58, SRZ ;  /* 0x00000000003a7805 */ /* 0x010fe4000001ff00 */
[----:B------:R-:W-:Y:S02]  /*1790*/  CS2R R60, SRZ ;  /* 0x00000000003c7805 */ /* 0x000fe4000001ff00 */
[----:B-----5:R-:W-:-:S02]  /*17a0*/  CS2R R62, SRZ ;  /* 0x00000000003e7805 */ /* 0x020fc4000001ff00 */
[----:B------:R-:W-:Y:S02]  /*17b0*/  CS2R R64, SRZ ;  /* 0x0000000000407805 */ /* 0x000fe4000001ff00 */
[----:B------:R-:W-:Y:S02]  /*17c0*/  CS2R R66, SRZ ;  /* 0x0000000000427805 */ /* 0x000fe4000001ff00 */
[----:B------:R-:W-:Y:S02]  /*17d0*/  CS2R R68, SRZ ;  /* 0x0000000000447805 */ /* 0x000fe4000001ff00 */
[----:B0-----:R-:W-:Y:S02]  /*17e0*/  CS2R R70, SRZ ;  /* 0x0000000000467805 */ /* 0x001fe4000001ff00 */
[----:B------:R-:W-:Y:S02]  /*17f0*/  CS2R R72, SRZ ;  /* 0x0000000000487805 */ /* 0x000fe4000001ff00 */
[----:B------:R-:W-:-:S02]  /*1800*/  CS2R R74, SRZ ;  /* 0x00000000004a7805 */ /* 0x000fc4000001ff00 */
[----:B------:R-:W-:Y:S02]  /*1810*/  CS2R R76, SRZ ;  /* 0x00000000004c7805 */ /* 0x000fe4000001ff00 */
[----:B------:R-:W-:Y:S02]  /*1820*/  CS2R R78, SRZ ;  /* 0x00000000004e7805 */ /* 0x000fe4000001ff00 */
[----:B------:R-:W-:Y:S02]  /*1830*/  CS2R R80, SRZ ;  /* 0x0000000000507805 */ /* 0x000fe4000001ff00 */
[----:B------:R-:W-:Y:S02]  /*1840*/  CS2R R82, SRZ ;  /* 0x0000000000527805 */ /* 0x000fe4000001ff00 */
[----:B------:R-:W-:Y:S02]  /*1850*/  CS2R R84, SRZ ;  /* 0x0000000000547805 */ /* 0x000fe4000001ff00 */
[----:B------:R-:W-:Y:S01]  /*1860*/  CS2R R86, SRZ ;  /* 0x0000000000567805 */ /* 0x000fe2000001ff00 */
[----:B-1----:R-:W-:Y:S06]  /*1870*/  @!P0 BRA `(.L_x_0) ;  /* 0x0000001800548947 */ /* 0x002fec0003800000 */
[----:B------:R-:W0:Y:S01]  /*1880*/  LDC.64 R10, c[0x0][0x250] ;  /* 0x00009400ff0a7b82 */ /* 0x000e220000000a00 */
[--C-:B------:R-:W-:Y:S01]  /*1890*/  SHF.R.U32.HI R3, RZ, 0x5, R4.reuse ;  /* 0x00000005ff037819 */ /* 0x100fe20000011604 */
[----:B------:R-:W-:Y:S01]  /*18a0*/  ULDC UR4, c[0x0][0x258] ;  /* 0x0000960000047ab9 */ /* 0x000fe20000000800 */
[C---:B------:R-:W-:Y:S01]  /*18b0*/  LOP3.LUT R16, R4.reuse, 0xf, RZ, 0xc0, !PT ;  /* 0x0000000f04107812 */ /* 0x040fe200078ec0ff */
[----:B------:R-:W-:Y:S01]  /*18c0*/  ULDC.64 UR8, c[0x0][0x220] ;  /* 0x0000880000087ab9 */ /* 0x000fe20000000a00 */
[----:B------:R-:W-:Y:S01]  /*18d0*/  R2UR UR44, R3 ;  /* 0x00000000032c72ca */ /* 0x000fe200000e0000 */
[----:B------:R-:W-:Y:S01]  /*18e0*/  UIADD3 UR6, UR20, 0x8000, URZ ;  /* 0x0000800014067890 */ /* 0x000fe2000fffe03f */
[----:B------:R-:W-:Y:S01]  /*18f0*/  LOP3.LUT R3, R4, 0x7f, RZ, 0xc0, !PT ;  /* 0x0000007f04037812 */ /* 0x000fe200078ec0ff */
[----:B------:R-:W1:Y:S01]  /*1900*/  LDC.64 R8, c[0x0][0x260] ;  /* 0x00009800ff087b82 */ /* 0x000e620000000a00 */
[--C-:B------:R-:W-:Y:S01]  /*1910*/  SHF.R.U32.HI R18, RZ, 0x2, R4.reuse ;  /* 0x00000002ff127819 */ /* 0x100fe20000011604 */
[----:B------:R-:W-:Y:S01]  /*1920*/  USHF.R.U32.HI UR6, URZ, 0x4, UR6 ;  /* 0x000000043f067899 */ /* 0x000fe20008011606 */
[--C-:B------:R-:W-:Y:S01]  /*1930*/  SHF.R.U32.HI R13, RZ, 0x1, R4.reuse ;  /* 0x00000001ff0d7819 */ /* 0x100fe20000011604 */
[----:B------:R-:W-:Y:S01]  /*1940*/  IMAD R12, R3, UR4, RZ ;  /* 0x00000004030c7c24 */ /* 0x000fe2000f8e02ff */
[----:B------:R-:W-:Y:S01]  /*1950*/  SGXT.U32 R18, R18, 0x3 ;  /* 0x000000031212781a */ /* 0x000fe20000000000 */
[----:B------:R-:W-:Y:S01]  /*1960*/  ULDC.64 UR4, c[0x0][0x218] ;  /* 0x0000860000047ab9 */ /* 0x000fe20000000a00 */
[----:B------:R-:W-:Y:S01]  /*1970*/  USGXT.U32 UR18, UR6, 0xe ;  /* 0x0000000e0612789a */ /* 0x000fe20008000000 */
[----:B------:R-:W-:Y:S01]  /*1980*/  IMAD.SHL.U32 R14, R12, 0x2, RZ ;  /* 0x000000020c0e7824 */ /* 0x000fe200078e00ff */
[----:B------:R-:W2:Y:S01]  /*1990*/  LDC R32, c[0x0][0x268] ;  /* 0x00009a00ff207b82 */ /* 0x000ea20000000800 */
[----:B------:R-:W-:Y:S01]  /*19a0*/  LOP3.LUT R18, R18, 0x70, R13, 0xf8, !PT ;  /* 0x0000007012127812 */ /* 0x000fe200078ef80d */
[----:B------:R-:W-:Y:S01]  /*19b0*/  UIADD3 UR10, UP0, UR18, 0x2, URZ ;  /* 0x00000002120a7890 */ /* 0x000fe2000ff1e03f */
[----:B------:R-:W-:Y:S01]  /*19c0*/  SHF.R.U32.HI R13, RZ, 0x4, R4 ;  /* 0x00000004ff0d7819 */ /* 0x000fe20000011604 */
[----:B------:R-:W-:Y:S01]  /*19d0*/  IMAD.MOV.U32 R123, RZ, RZ, -0x800000 ;  /* 0xff800000ff7b7424 */ /* 0x000fe200078e00ff */
[----:B------:R-:W-:Y:S01]  /*19e0*/  LOP3.LUT R5, R18, R5, RZ, 0xfc, !PT ;  /* 0x0000000512057212 */ /* 0x000fe200078efcff */
[----:B------:R-:W-:Y:S01]  /*19f0*/  IMAD.MOV.U32 R121, RZ, RZ, RZ ;  /* 0x000000ffff797224 */ /* 0x000fe200078e00ff */
[----:B------:R-:W-:Y:S01]  /*1a00*/  ISETP.NE.U32.AND P0, PT, R7, RZ, PT ;  /* 0x000000ff0700720c */ /* 0x000fe20003f05070 */
[----:B0-----:R-:W-:Y:S01]  /*1a10*/  IMAD R10, R10, UR7, RZ ;  /* 0x000000070a0a7c24 */ /* 0x001fe2000f8e02ff */
[----:B------:R-:W-:Y:S01]  /*1a20*/  LOP3.LUT R142, R2, 0x6, RZ, 0xc0, !PT ;  /* 0x00000006028e7812 */ /* 0x000fe200078ec0ff */
[----:B------:R-:W-:Y:S01]  /*1a30*/  IMAD R20, R6, R11, RZ ;  /* 0x0000000b06147224 */ /* 0x000fe200078e02ff */
[----:B------:R-:W-:Y:S01]  /*1a40*/  CS2R R34, SRZ ;  /* 0x0000000000227805 */ /* 0x000fe2000001ff00 */
[----:B------:R-:W-:Y:S01]  /*1a50*/  IMAD.SHL.U32 R3, R10, 0x2, RZ ;  /* 0x000000020a037824 */ /* 0x000fe200078e00ff */
[----:B------:R-:W-:Y:S01]  /*1a60*/  CS2R R36, SRZ ;  /* 0x0000000000247805 */ /* 0x000fe2000001ff00 */
[----:B------:R-:W-:Y:S01]  /*1a70*/  IMAD R22, R11, 0x2, R20 ;  /* 0x000000020b167824 */ /* 0x000fe200078e0214 */
[----:B------:R-:W-:Y:S01]  /*1a80*/  CS2R R38, SRZ ;  /* 0x0000000000267805 */ /* 0x000fe2000001ff00 */
[----:B-1----:R-:W-:Y:S01]  /*1a90*/  IMAD R8, R8, UR7, RZ ;  /* 0x0000000708087c24 */ /* 0x002fe2000f8e02ff */
[----:B------:R-:W-:Y:S01]  /*1aa0*/  IADD3 R23, P1, P2, R14, UR4, R3 ;  /* 0x000000040e177c10 */ /* 0x000fe2000fa3e003 */
[----:B------:R-:W-:Y:S01]  /*1ab0*/  IMAD R16, R16, R9, RZ ;  /* 0x0000000910107224 */ /* 0x000fe200078e02ff */
[----:B------:R-:W-:Y:S01]  /*1ac0*/  CS2R R40, SRZ ;  /* 0x0000000000287805 */ /* 0x000fe2000001ff00 */
[----:B------:R-:W-:Y:S01]  /*1ad0*/  IMAD.SHL.U32 R3, R8, 0x2, RZ ;  /* 0x0000000208037824 */ /* 0x000fe200078e00ff */
[----:B------:R-:W-:Y:S01]  /*1ae0*/  CS2R R42, SRZ ;  /* 0x00000000002a7805 */ /* 0x000fe2000001ff00 */
[----:B------:R-:W-:Y:S01]  /*1af0*/  IMAD.SHL.U32 R14, R16, 0x2, RZ ;  /* 0x00000002100e7824 */ /* 0x000fe200078e00ff */
[----:B------:R-:W-:Y:S01]  /*1b00*/  CS2R R44, SRZ ;  /* 0x00000000002c7805 */ /* 0x000fe2000001ff00 */
[----:B------:R-:W-:Y:S01]  /*1b10*/  IMAD.HI R10, R10, 0x2, RZ ;  /* 0x000000020a0a7827 */ /* 0x000fe200078e02ff */
[----:B------:R-:W-:-:S02]  /*1b20*/  CS2R R46, SRZ ;  /* 0x00000000002e7805 */ /* 0x000fc4000001ff00 */
[----:B------:R-:W-:Y:S02]  /*1b30*/  CS2R R48, SRZ ;  /* 0x0000000000307805 */ /* 0x000fe4000001ff00 */
[----:B------:R-:W-:Y:S01]  /*1b40*/  IADD3 R108, P3, P4, R14, UR8, R3 ;  /* 0x000000080e6c7c10 */ /* 0x000fe2000fc7e003 */
[----:B------:R-:W-:Y:S01]  /*1b50*/  IMAD.HI R15, R16, 0x2, RZ ;  /* 0x00000002100f7827 */ /* 0x000fe200078e02ff */
[----:B------:R-:W-:Y:S02]  /*1b60*/  SGXT.U32 R3, R13, 0x4 ;  /* 0x000000040d03781a */ /* 0x000fe40000000000 */
[----:B------:R-:W-:Y:S02]  /*1b70*/  CS2R R50, SRZ ;  /* 0x0000000000327805 */ /* 0x000fe4000001ff00 */
[----:B------:R-:W-:Y:S01]  /*1b80*/  CS2R R52, SRZ ;  /* 0x0000000000347805 */ /* 0x000fe2000001ff00 */
[----:B------:R-:W-:Y:S01]  /*1b90*/  IMAD.HI R13, R12, 0x2, RZ ;  /* 0x000000020c0d7827 */ /* 0x000fe200078e02ff */
[----:B------:R-:W-:-:S02]  /*1ba0*/  CS2R R54, SRZ ;  /* 0x0000000000367805 */ /* 0x000fc4000001ff00 */
[----:B------:R-:W-:Y:S02]  /*1bb0*/  CS2R R56, SRZ ;  /* 0x0000000000387805 */ /* 0x000fe4000001ff00 */
[----:B------:R-:W-:Y:S01]  /*1bc0*/  CS2R R58, SRZ ;  /* 0x00000000003a7805 */ /* 0x000fe2000001ff00 */
[----:B------:R-:W-:Y:S01]  /*1bd0*/  IMAD.HI R12, R8, 0x2, RZ ;  /* 0x00000002080c7827 */ /* 0x000fe200078e02ff */
[----:B------:R-:W-:Y:S01]  /*1be0*/  IADD3.X R13, R13, UR5, R10, P1, P2 ;  /* 0x000000050d0d7c10 */ /* 0x000fe20008fe440a */
[----:B------:R-:W-:Y:S01]  /*1bf0*/  UMOV UR5, URZ ;  /* 0x0000003f00057c82 */ /* 0x000fe20008000000 */
[-C--:B------:R-:W-:Y:S01]  /*1c00*/  LEA R18, P2, R20, R23.reuse, 0x1 ;  /* 0x0000001714127211 */ /* 0x080fe200078408ff */
[----:B------:R-:W-:Y:S01]  /*1c10*/  IMAD R8, R11, 0x2, R22 ;  /* 0x000000020b087824 */ /* 0x000fe200078e0216 */
[----:B------:R-:W-:Y:S01]  /*1c20*/  IADD3.X R30, R15, UR9, R12, P3, P4 ;  /* 0x000000090f1e7c10 */ /* 0x000fe20009fe840c */
[----:B--2---:R-:W-:Y:S01]  /*1c30*/  IMAD R25, R3, R32, RZ ;  /* 0x0000002003197224 */ /* 0x004fe200078e02ff */
[-C--:B------:R-:W-:Y:S01]  /*1c40*/  LEA R16, P3, R22, R23.reuse, 0x1 ;  /* 0x0000001716107211 */ /* 0x080fe200078608ff */
[C---:B------:R-:W-:Y:S01]  /*1c50*/  IMAD R10, R11.reuse, 0x2, R8 ;  /* 0x000000020b0a7824 */ /* 0x040fe200078e0208 */
[----:B------:R-:W-:Y:S01]  /*1c60*/  LEA R14, P4, R8, R23, 0x1 ;  /* 0x00000017080e7211 */ /* 0x000fe200078808ff */
[----:B------:R-:W-:Y:S01]  /*1c70*/  IMAD R27, R32, 0x10, R25 ;  /* 0x00000010201b7824 */ /* 0x000fe200078e0219 */
[-C--:B------:R-:W-:Y:S01]  /*1c80*/  LEA.HI.X.SX32 R19, R20, R13.reuse, 0x1, P2 ;  /* 0x0000000d14137211 */ /* 0x080fe200010f0eff */
[C---:B------:R-:W-:Y:S01]  /*1c90*/  IMAD R24, R11.reuse, 0x2, R10 ;  /* 0x000000020b187824 */ /* 0x040fe200078e020a */
[----:B------:R-:W-:Y:S01]  /*1ca0*/  LEA.HI.X.SX32 R15, R8, R13, 0x1, P4 ;  /* 0x0000000d080f7211 */ /* 0x000fe200020f0eff */
[----:B------:R-:W-:Y:S01]  /*1cb0*/  IMAD R28, R32, 0x10, R27 ;  /* 0x00000010201c7824 */ /* 0x000fe200078e021b */
[----:B------:R-:W-:Y:S01]  /*1cc0*/  LEA R20, P2, R10, R23, 0x1 ;  /* 0x000000170a147211 */ /* 0x000fe200078408ff */
[C---:B------:R-:W-:Y:S01]  /*1cd0*/  IMAD R26, R11.reuse, 0x2, R24 ;  /* 0x000000020b1a7824 */ /* 0x040fe200078e0218 */
[-C--:B------:R-:W-:Y:S01]  /*1ce0*/  LEA.HI.X.SX32 R17, R22, R13.reuse, 0x1, P3 ;  /* 0x0000000d16117211 */ /* 0x080fe200018f0eff */
[----:B------:R-:W-:Y:S01]  /*1cf0*/  IMAD R29, R32, 0x10, R28 ;  /* 0x00000010201d7824 */ /* 0x000fe200078e021c */
[----:B------:R-:W-:Y:S01]  /*1d00*/  LEA.HI.X.SX32 R21, R10, R13, 0x1, P2 ;  /* 0x0000000d0a157211 */ /* 0x000fe200010f0eff */
[C---:B------:R-:W-:Y:S01]  /*1d10*/  IMAD R8, R11.reuse, 0x2, R26 ;  /* 0x000000020b087824 */ /* 0x040fe200078e021a */
[-C--:B------:R-:W-:Y:S01]  /*1d20*/  LEA R100, P2, R24, R23.reuse, 0x1 ;  /* 0x0000001718647211 */ /* 0x080fe200078408ff */
[----:B------:R-:W-:Y:S01]  /*1d30*/  IMAD R10, R32, 0x10, R29 ;  /* 0x00000010200a7824 */ /* 0x000fe200078e021d */
[-C--:B------:R-:W-:Y:S01]  /*1d40*/  LEA R98, P3, R26, R23.reuse, 0x1 ;  /* 0x000000171a627211 */ /* 0x080fe200078608ff */
[----:B------:R-:W-:Y:S01]  /*1d50*/  IMAD R3, R11, 0x2, R8 ;  /* 0x000000020b037824 */ /* 0x000fe200078e0208 */
[-C--:B------:R-:W-:Y:S01]  /*1d60*/  LEA R96, P4, R8, R23.reuse, 0x1 ;  /* 0x0000001708607211 */ /* 0x080fe200078808ff */
[----:B------:R-:W-:Y:S01]  /*1d70*/  IMAD R7, R7, 0x20, R90 ;  /* 0x0000002007077824 */ /* 0x000fe200078e025a */
[----:B------:R-:W-:Y:S01]  /*1d80*/  LEA R12, P1, R25, R108, 0x1 ;  /* 0x0000006c190c7211 */ /* 0x000fe200078208ff */
[----:B------:R-:W-:Y:S01]  /*1d90*/  UIADD3.X UR11, UR5, 0x40000040, URZ, UP0, !UPT ;  /* 0x40000040050b7890 */ /* 0x000fe200087fe43f */
[C---:B------:R-:W-:Y:S01]  /*1da0*/  LEA R22, P5, R3.reuse, R23, 0x1 ;  /* 0x0000001703167211 */ /* 0x040fe200078a08ff */
[----:B------:R-:W-:Y:S01]  /*1db0*/  IMAD.MOV.U32 R117, RZ, RZ, RZ ;  /* 0x000000ffff757224 */ /* 0x000fe200078e00ff */
[-C--:B------:R-:W-:Y:S01]  /*1dc0*/  LEA.HI.X.SX32 R101, R24, R13.reuse, 0x1, P2 ;  /* 0x0000000d18657211 */ /* 0x080fe200010f0eff */
[----:B------:R-:W-:Y:S01]  /*1dd0*/  IMAD.MOV.U32 R140, RZ, RZ, -0x800000 ;  /* 0xff800000ff8c7424 */ /* 0x000fe200078e00ff */
[-C--:B------:R-:W-:Y:S01]  /*1de0*/  LEA.HI.X.SX32 R23, R3, R13.reuse, 0x1, P5 ;  /* 0x0000000d03177211 */ /* 0x080fe200028f0eff */
[----:B------:R-:W-:Y:S01]  /*1df0*/  IMAD R3, R32, 0x10, R10 ;  /* 0x0000001020037824 */ /* 0x000fe200078e020a */
[----:B------:R-:W-:-:S02]  /*1e00*/  LEA.HI.X.SX32 R97, R8, R13, 0x1, P4 ;  /* 0x0000000d08617211 */ /* 0x000fc400020f0eff */
[----:B------:R-:W-:Y:S02]  /*1e10*/  CS2R R60, SRZ ;  /* 0x00000000003c7805 */ /* 0x000fe4000001ff00 */
[----:B------:R-:W-:Y:S01]  /*1e20*/  LEA R102, P2, R27, R108, 0x1 ;  /* 0x0000006c1b667211 */ /* 0x000fe200078408ff */
[----:B------:R-:W-:Y:S01]  /*1e30*/  IMAD R8, R32, 0x10, R3 ;  /* 0x0000001020087824 */ /* 0x000fe200078e0203 */
[----:B------:R-:W-:Y:S02]  /*1e40*/  LEA.HI.X.SX32 R99, R26, R13, 0x1, P3 ;  /* 0x0000000d1a637211 */ /* 0x000fe400018f0eff */
[----:B------:R-:W-:Y:S02]  /*1e50*/  CS2R R62, SRZ ;  /* 0x00000000003e7805 */ /* 0x000fe4000001ff00 */
[----:B------:R-:W-:Y:S01]  /*1e60*/  LEA.HI.X.SX32 R13, R25, R30, 0x1, P1 ;  /* 0x0000001e190d7211 */ /* 0x000fe200008f0eff */
[----:B------:R-:W-:Y:S01]  /*1e70*/  IMAD R24, R32, 0x10, R8 ;  /* 0x0000001020187824 */ /* 0x000fe200078e0208 */
[----:B------:R-:W-:-:S02]  /*1e80*/  LEA R106, P1, R28, R108, 0x1 ;  /* 0x0000006c1c6a7211 */ /* 0x000fc400078208ff */
[----:B------:R-:W-:Y:S02]  /*1e90*/  CS2R R32, SRZ ;  /* 0x0000000000207805 */ /* 0x000fe4000001ff00 */
[----:B------:R-:W-:Y:S02]  /*1ea0*/  LEA R104, P3, R29, R108, 0x1 ;  /* 0x0000006c1d687211 */ /* 0x000fe400078608ff */
[----:B------:R-:W-:Y:S02]  /*1eb0*/  CS2R R64, SRZ ;  /* 0x0000000000407805 */ /* 0x000fe4000001ff00 */
[----:B------:R-:W-:Y:S02]  /*1ec0*/  LEA.HI.X.SX32 R103, R27, R30, 0x1, P2 ;  /* 0x0000001e1b677211 */ /* 0x000fe400010f0eff */
[----:B------:R-:W-:Y:S02]  /*1ed0*/  CS2R R26, SRZ ;  /* 0x00000000001a7805 */ /* 0x000fe4000001ff00 */
[----:B------:R-:W-:-:S02]  /*1ee0*/  LEA R112, P2, R3, R108, 0x1 ;  /* 0x0000006c03707211 */ /* 0x000fc400078408ff */
[----:B------:R-:W-:Y:S02]  /*1ef0*/  CS2R R66, SRZ ;  /* 0x0000000000427805 */ /* 0x000fe4000001ff00 */
[-C--:B------:R-:W-:Y:S02]  /*1f00*/  LEA.HI.X.SX32 R107, R28, R30.reuse, 0x1, P1 ;  /* 0x0000001e1c6b7211 */ /* 0x080fe400008f0eff */
[----:B------:R-:W-:Y:S02]  /*1f10*/  CS2R R68, SRZ ;  /* 0x0000000000447805 */ /* 0x000fe4000001ff00 */
[----:B------:R-:W-:Y:S02]  /*1f20*/  LEA.HI.X.SX32 R105, R29, R30, 0x1, P3 ;  /* 0x0000001e1d697211 */ /* 0x000fe400018f0eff */
[----:B------:R-:W-:Y:S02]  /*1f30*/  CS2R R28, SRZ ;  /* 0x00000000001c7805 */ /* 0x000fe4000001ff00 */
[----:B------:R-:W-:-:S02]  /*1f40*/  LEA R114, P1, R10, R108, 0x1 ;  /* 0x0000006c0a727211 */ /* 0x000fc400078208ff */
[----:B------:R-:W-:Y:S02]  /*1f50*/  CS2R R70, SRZ ;  /* 0x0000000000467805 */ /* 0x000fe4000001ff00 */
[-C--:B------:R-:W-:Y:S02]  /*1f60*/  LEA R110, P3, R8, R108.reuse, 0x1 ;  /* 0x0000006c086e7211 */ /* 0x080fe400078608ff */
[----:B------:R-:W-:Y:S02]  /*1f70*/  CS2R R72, SRZ ;  /* 0x0000000000487805 */ /* 0x000fe4000001ff00 */
[----:B------:R-:W-:Y:S02]  /*1f80*/  LEA R108, P4, R24, R108, 0x1 ;  /* 0x0000006c186c7211 */ /* 0x000fe400078808ff */
[----:B------:R-:W-:Y:S02]  /*1f90*/  CS2R R74, SRZ ;  /* 0x00000000004a7805 */ /* 0x000fe4000001ff00 */
[----:B------:R-:W-:-:S02]  /*1fa0*/  LEA.HI.X.SX32 R113, R3, R30, 0x1, P2 ;  /* 0x0000001e03717211 */ /* 0x000fc400010f0eff */
[----:B------:R-:W-:Y:S02]  /*1fb0*/  CS2R R76, SRZ ;  /* 0x00000000004c7805 */ /* 0x000fe4000001ff00 */
[----:B------:R-:W-:Y:S02]  /*1fc0*/  SEL R3, RZ, 0x90, !P0 ;  /* 0x00000090ff037807 */ /* 0x000fe40004000000 */
[----:B------:R-:W-:Y:S02]  /*1fd0*/  CS2R R78, SRZ ;  /* 0x00000000004e7805 */ /* 0x000fe4000001ff00 */
[-C--:B------:R-:W-:Y:S01]  /*1fe0*/  LEA.HI.X.SX32 R115, R10, R30.reuse, 0x1, P1 ;  /* 0x0000001e0a737211 */ /* 0x080fe200008f0eff */
[----:B------:R-:W-:Y:S01]  /*1ff0*/  IMAD.MOV.U32 R10, RZ, RZ, 0x3f800000 ;  /* 0x3f800000ff0a7424 */ /* 0x000fe200078e00ff */
[-C--:B------:R-:W-:Y:S01]  /*2000*/  LEA.HI.X.SX32 R111, R8, R30.reuse, 0x1, P3 ;  /* 0x0000001e086f7211 */ /* 0x080fe200018f0eff */
[----:B------:R-:W-:Y:S01]  /*2010*/  IMAD.MOV.U32 R8, RZ, RZ, 0x3f800000 ;  /* 0x3f800000ff087424 */ /* 0x000fe200078e00ff */
[----:B------:R-:W-:-:S02]  /*2020*/  LEA.HI.X.SX32 R109, R24, R30, 0x1, P4 ;  /* 0x0000001e186d7211 */ /* 0x000fc400020f0eff */
[----:B------:R-:W-:Y:S02]  /*2030*/  CS2R R24, SRZ ;  /* 0x0000000000187805 */ /* 0x000fe4000001ff00 */
[----:B------:R-:W-:Y:S02]  /*2040*/  CS2R R30, SRZ ;  /* 0x00000000001e7805 */ /* 0x000fe4000001ff00 */
[----:B------:R-:W-:Y:S02]  /*2050*/  CS2R R80, SRZ ;  /* 0x0000000000507805 */ /* 0x000fe4000001ff00 */
[----:B------:R-:W-:Y:S02]  /*2060*/  CS2R R82, SRZ ;  /* 0x0000000000527805 */ /* 0x000fe4000001ff00 */
[----:B------:R-:W-:Y:S02]  /*2070*/  CS2R R84, SRZ ;  /* 0x0000000000547805 */ /* 0x000fe4000001ff00 */
[----:B------:R-:W-:-:S02]  /*2080*/  CS2R R86, SRZ ;  /* 0x0000000000567805 */ /* 0x000fc4000001ff00 */
[C---:B------:R-:W-:Y:S01]  /*2090*/  LOP3.LUT R119, R7.reuse, 0x20, RZ, 0x3c, !PT ;  /* 0x0000002007777812 */ /* 0x040fe200078e3cff */
[----:B------:R-:W-:Y:S01]  /*20a0*/  UMOV UR4, URZ ;  /* 0x0000003f00047c82 */ /* 0x000fe20008000000 */
[C---:B------:R-:W-:Y:S01]  /*20b0*/  LOP3.LUT R118, R7.reuse, 0x40, RZ, 0x3c, !PT ;  /* 0x0000004007767812 */ /* 0x040fe200078e3cff */
[----:B------:R-:W-:Y:S01]  /*20c0*/  UIADD3.64 UR26, UR10, 0x2, URZ ;  /* 0x000000020a1a7897 */ /* 0x000fe2000fffe03f */
[----:B------:R-:W-:Y:S01]  /*20d0*/  LOP3.LUT R116, R7, 0x60, RZ, 0x3c, !PT ;  /* 0x0000006007747812 */ /* 0x000fe200078e3cff */
[----:B------:R-:W-:Y:S01]  /*20e0*/  UIADD3.64 UR30, UR10, 0x4, URZ ;  /* 0x000000040a1e7897 */ /* 0x000fe2000fffe03f */
[----:B------:R-:W-:Y:S01]  /*20f0*/  LOP3.LUT R122, R3, 0x17e, R2, 0x78, !PT ;  /* 0x0000017e037a7812 */ /* 0x000fe200078e7802 */
[----:B------:R-:W-:Y:S01]  /*2100*/  UIADD3.64 UR34, UR10, 0x7e, URZ ;  /* 0x0000007e0a227897 */ /* 0x000fe2000fffe03f */
[----:B------:R-:W-:Y:S01]  /*2110*/  LOP3.LUT R120, R5, 0x8, RZ, 0xfc, !PT ;  /* 0x0000000805787812 */ /* 0x000fe200078efcff */
[----:B------:R-:W-:Y:S02]  /*2120*/  UIADD3.64 UR38, UR10, 0x80, URZ ;  /* 0x000000800a267897 */ /* 0x000fe4000fffe03f */
[----:B------:R-:W-:-:S02]  /*2130*/  UIADD3.64 UR42, UR10, 0x82, URZ ;  /* 0x000000820a2a7897 */ /* 0x000fc4000fffe03f */
[----:B------:R-:W-:Y:S01]  /*2140*/  UIADD3.64 UR14, UR10, 0x84, URZ ;  /* 0x000000840a0e7897 */ /* 0x000fe2000fffe03f */
[----:B------:R-:W-:-:S11]  /*2150*/  ULDC UR21, c[0x0][0x238] ;  /* 0x00008e0000157ab9 */ /* 0x000fd60000000800 */
.L_x_1:
[----:B------:R-:W-:-:S04]  /*2160*/  IMAD.WIDE R88, R121, 0x2, R18 ;  /* 0x0000000279587825 */ /* 0x000fc800078e0212 */
[C---:B------:R-:W-:Y:S02]  /*2170*/  IMAD.WIDE R124, R121.reuse, 0x2, R100 ;  /* 0x00000002797c7825 */ /* 0x040fe400078e0264 */
[----:B------:R-:W2:Y:S02]  /*2180*/  LDG.E.U16 R88, desc[UR22][R88.64] ;  /* 0x0000001658587981 */ /* 0x000ea4000c1e1500 */
[C---:B------:R-:W-:Y:S02]  /*2190*/  IMAD.WIDE R126, R121.reuse, 0x2, R98 ;  /* 0x00000002797e7825 */ /* 0x040fe400078e0262 */
[----:B------:R-:W3:Y:S02]  /*21a0*/  LDG.E.U16 R124, desc[UR22][R124.64] ;  /* 0x000000167c7c7981 */ /* 0x000ee4000c1e1500 */
[C---:B------:R-:W-:Y:S02]  /*21b0*/  IMAD.WIDE R90, R121.reuse, 0x2, R16 ;  /* 0x00000002795a7825 */ /* 0x040fe400078e0210 */
[----:B------:R-:W4:Y:S02]  /*21c0*/  LDG.E.U16 R126, desc[UR22][R126.64] ;  /* 0x000000167e7e7981 */ /* 0x000f24000c1e1500 */
[----:B------:R-:W-:-:S02]  /*21d0*/  IMAD.WIDE R128, R121, 0x2, R96 ;  /* 0x0000000279807825 */ /* 0x000fc400078e0260 */
[----:B------:R-:W5:Y:S02]  /*21e0*/  LDG.E.U16 R132, desc[UR22][R90.64] ;  /* 0x000000165a847981 */ /* 0x000f64000c1e1500 */
[C---:B------:R-:W-:Y:S02]  /*21f0*/  IMAD.WIDE R92, R121.reuse, 0x2, R14 ;  /* 0x00000002795c7825 */ /* 0x040fe400078e020e */
[----:B------:R-:W5:Y:S02]  /*2200*/  LDG.E.U16 R129, desc[UR22][R128.64] ;  /* 0x0000001680817981 */ /* 0x000f64000c1e1500 */
[C---:B------:R-:W-:Y:S02]  /*2210*/  IMAD.WIDE R130, R121.reuse, 0x2, R22 ;  /* 0x0000000279827825 */ /* 0x040fe400078e0216 */
[----:B------:R-:W5:Y:S02]  /*2220*/  LDG.E.U16 R3, desc[UR22][R92.64] ;  /* 0x000000165c037981 */ /* 0x000f64000c1e1500 */
[----:B------:R-:W-:-:S02]  /*2230*/  IMAD.WIDE R94, R121, 0x2, R20 ;  /* 0x00000002795e7825 */ /* 0x000fc400078e0214 */
[----:B------:R-:W5:Y:S04]  /*2240*/  LDG.E.U16 R131, desc[UR22][R130.64] ;  /* 0x0000001682837981 */ /* 0x000f68000c1e1500 */
[----:B------:R-:W5:Y:S01]  /*2250*/  LDG.E.U16 R133, desc[UR22][R94.64] ;  /* 0x000000165e857981 */ /* 0x000f62000c1e1500 */
[----:B------:R-:W-:Y:S01]  /*2260*/  BAR.SYNC.DEFER_BLOCKING 0x0 ;  /* 0x0000000000007b1d */ /* 0x000fe20000010000 */
[----:B------:R-:W-:-:S04]  /*2270*/  USHF.L.U32 UR6, UR44, 0x8, URZ ;  /* 0x000000082c067899 */ /* 0x000fc8000800063f */
[----:B------:R-:W-:-:S04]  /*2280*/  ULOP3.LUT UR6, UR6, 0x400, URZ, 0xc0, !UPT ;  /* 0x0000040006067892 */ /* 0x000fc8000f8ec03f */
[----:B------:R-:W-:-:S04]  /*2290*/  ULEA.HI UR6, UR20, UR6, URZ, 0x1c ;  /* 0x0000000614067291 */ /* 0x000fc8000f8fe03f */
[----:B------:R-:W-:Y:S01]  /*22a0*/  ULOP3.LUT UR16, UR6, 0x3fff, URZ, 0xc0, !UPT ;  /* 0x00003fff06107892 */ /* 0x000fe2000f8ec03f */
[----:B------:R-:W-:Y:S01]  /*22b0*/  UMOV UR19, 0x40000040 ;  /* 0x4000004000137882 */ /* 0x000fe20000000000 */
[----:B------:R-:W-:Y:S02]  /*22c0*/  UMOV UR17, 0x40000040 ;  /* 0x4000004000117882 */ /* 0x000fe40000000000 */
[----:B------:R-:W-:Y:S01]  /*22d0*/  UIADD3 UR8, UP0, UR16, 0x80, URZ ;  /* 0x0000008010087890 */ /* 0x000fe2000ff1e03f */
[----:B------:R-:W-:-:S03]  /*22e0*/  UMOV UR6, URZ ;  /* 0x0000003f00067c82 */ /* 0x000fc60008000000 */
[----:B------:R-:W-:-:S04]  /*22f0*/  UIADD3.X UR9, UR6, 0x40000040, URZ, UP0, !UPT ;  /* 0x4000004006097890 */ /* 0x000fc800087fe43f */
[----:B------:R-:W-:Y:S02]  /*2300*/  UIADD3.64 UR24, UR8, 0x80, URZ ;  /* 0x0000008008187897 */ /* 0x000fe4000fffe03f */
[----:B------:R-:W-:Y:S01]  /*2310*/  UIADD3.64 UR28, UR8, 0x100, URZ ;  /* 0x00000100081c7897 */ /* 0x000fe2000fffe03f */
[----:B--2---:R0:W-:Y:S04]  /*2320*/  STS.U16 [R7+UR20+0x8000], R88 ;  /* 0x0080005807007988 */ /* 0x0041e80008000414 */
[----:B---3--:R-:W-:Y:S04]  /*2330*/  STS.U16 [R7+UR20+0x8400], R124 ;  /* 0x0084007c07007988 */ /* 0x008fe80008000414 */
[----:B----4-:R-:W-:Y:S04]  /*2340*/  STS.U16 [R119+UR20+0x8500], R126 ;  /* 0x0085007e77007988 */ /* 0x010fe80008000414 */
[----:B-----5:R-:W-:Y:S04]  /*2350*/  STS.U16 [R119+UR20+0x8100], R132 ;  /* 0x0081008477007988 */ /* 0x020fe80008000414 */
[----:B------:R-:W-:Y:S04]  /*2360*/  STS.U16 [R118+UR20+0x8600], R129 ;  /* 0x0086008176007988 */ /* 0x000fe80008000414 */
[----:B------:R-:W-:Y:S04]  /*2370*/  STS.U16 [R118+UR20+0x8200], R3 ;  /* 0x0082000376007988 */ /* 0x000fe80008000414 */
[----:B------:R1:W-:Y:S04]  /*2380*/  STS.U16 [R116+UR20+0x8700], R131 ;  /* 0x0087008374007988 */ /* 0x0003e80008000414 */
[----:B------:R2:W-:Y:S01]  /*2390*/  STS.U16 [R116+UR20+0x8300], R133 ;  /* 0x0083008574007988 */ /* 0x0005e20008000414 */
[----:B------:R3:W-:Y:S06]  /*23a0*/  MEMBAR.ALL.CTA ;  /* 0x0000000000007992 */ /* 0x0007ec0000008000 */
[----:B---3--:R-:W3:Y:S02]  /*23b0*/  FENCE.VIEW.ASYNC.S ;  /* 0x00000000000073c6 */ /* 0x008ee40000000000 */
[----:B---3--:R-:W-:Y:S06]  /*23c0*/  BAR.SYNC.DEFER_BLOCKING 0x0 ;  /* 0x0000000000007b1d */ /* 0x008fec0000010000 */
[----:B0-----:R-:W-:-:S06]  /*23d0*/  WARPGROUP.ARRIVE ;  /* 0x00000000000079c5 */ /* 0x001fcc0000000000 */
[----:B------:R-:W-:Y:S04]  /*23e0*/  HGMMA.64x16x16.F32 R88, gdesc[UR16].tnspA, RZ, !UPT ;  /* 0x20200000105879f0 */ /* 0x000fe8000c7008ff */
[----:B------:R-:W-:Y:S04]  /*23f0*/  HGMMA.64x16x16.F32 R88, gdesc[UR8].tnspA, R88 ;  /* 0x20200000085879f0 */ /* 0x000fe80008700858 */
[----:B------:R-:W-:Y:S01]  /*2400*/  HGMMA.64x16x16.F32 R88, gdesc[UR24].tnspA, R88 ;  /* 0x20200000185879f0 */ /* 0x000fe20008700858 */
[----:B------:R-:W-:Y:S01]  /*2410*/  UIADD3.64 UR32, UR8, 0x180, URZ ;  /* 0x0000018008207897 */ /* 0x000fe2000fffe03f */
[----:B-1----:R-:W-:-:S04]  /*2420*/  IMAD.WIDE R130, R117, 0x2, R104 ;  /* 0x0000000275827825 */ /* 0x002fc800078e0268 */
[C---:B--2---:R-:W-:Y:S02]  /*2430*/  IMAD.WIDE R132, R117.reuse, 0x2, R114 ;  /* 0x0000000275847825 */ /* 0x044fe400078e0272 */
        /* <DEDUP_REMOVED lines=10> */
[----:B------:R-:W2:Y:S02]  /*24e0*/  LDG.E.U16 R143, desc[UR22][R124.64] ;  /* 0x000000167c8f7981 */ /* 0x000ea4000c1e1500 */
[----:B------:R-:W-:-:S02]  /*24f0*/  IMAD.WIDE R128, R117, 0x2, R106 ;  /* 0x0000000275807825 */ /* 0x000fc400078e026a */
[----:B------:R0:W3:Y:S04]  /*2500*/  LDG.E.U16 R145, desc[UR22][R126.64] ;  /* 0x000000167e917981 */ /* 0x0000e8000c1e1500 */
[----:B------:R1:W4:Y:S01]  /*2510*/  LDG.E.U16 R147, desc[UR22][R128.64] ;  /* 0x0000001680937981 */ /* 0x000322000c1e1500 */
[----:B------:R-:W-:Y:S01]  /*2520*/  HGMMA.64x16x16.F32 R88, gdesc[UR28].tnspA, R88 ;  /* 0x202000001c5879f0 */ /* 0x000fe20008700858 */
[----:B------:R-:W-:-:S03]  /*2530*/  UIADD3.64 UR36, UR8, 0x200, URZ ;  /* 0x0000020008247897 */ /* 0x000fc6000fffe03f */
[----:B------:R-:W-:Y:S01]  /*2540*/  HGMMA.64x16x16.F32 R88, gdesc[UR32].tnspA, R88 ;  /* 0x20200000205879f0 */ /* 0x000fe20008700858 */
[----:B------:R-:W-:-:S05]  /*2550*/  UIADD3.64 UR40, UR8, 0x280, URZ ;  /* 0x0000028008287897 */ /* 0x000fca000fffe03f */
[----:B------:R-:W-:Y:S01]  /*2560*/  HGMMA.64x16x16.F32 R88, gdesc[UR36].tnspA, R88 ;  /* 0x20200000245879f0 */ /* 0x000fe20008700858 */
[----:B------:R-:W-:-:S03]  /*2570*/  UIADD3.64 UR12, UR8, 0x300, URZ ;  /* 0x00000300080c7897 */ /* 0x000fc6000fffe03f */
[----:B------:R-:W-:Y:S01]  /*2580*/  HGMMA.64x16x16.F32 R88, gdesc[UR40].tnspA, R88 ;  /* 0x20200000285879f0 */ /* 0x000fe20008700858 */
[----:B0-----:R-:W-:-:S05]  /*2590*/  IADD3 R126, P1, R142, UR4, RZ ;  /* 0x000000048e7e7c10 */ /* 0x001fca000ff3e0ff */
[----:B------:R-:W-:Y:S01]  /*25a0*/  HGMMA.64x16x16.F32 R88, gdesc[UR12].tnspA, R88, gsb0 ;  /* 0x202000000c5879f0 */ /* 0x000fe20008000858 */
[----:B-1----:R-:W-:Y:S01]  /*25b0*/  IMAD.X R128, RZ, RZ, UR5, P1 ;  /* 0x00000005ff807e24 */ /* 0x002fe200088e06ff */
[CC--:B------:R-:W-:Y:S02]  /*25c0*/  ISETP.GT.U32.AND P1, PT, R126.reuse, R120.reuse, PT ;  /* 0x000000787e00720c */ /* 0x0c0fe40003f24070 */
[C---:B------:R-:W-:Y:S02]  /*25d0*/  ISETP.GE.U32.AND P2, PT, R126.reuse, R120, PT ;  /* 0x000000787e00720c */ /* 0x040fe40003f46070 */
[C---:B------:R-:W-:Y:S02]  /*25e0*/  IADD3 R127, P3, R126.reuse, 0x9, RZ ;  /* 0x000000097e7f7810 */ /* 0x040fe40007f7e0ff */
[----:B------:R-:W-:Y:S02]  /*25f0*/  ISETP.GT.U32.AND P0, PT, R126, R5, PT ;  /* 0x000000057e00720c */ /* 0x000fe40003f04070 */
[----:B------:R-:W-:-:S02]  /*2600*/  ISETP.GT.U32.AND.EX P1, PT, R128, RZ, PT, P1 ;  /* 0x000000ff8000720c */ /* 0x000fc40003f24110 */
[C---:B------:R-:W-:Y:S01]  /*2610*/  ISETP.GE.U32.AND.EX P2, PT, R128.reuse, RZ, PT, P2 ;  /* 0x000000ff8000720c */ /* 0x040fe20003f46120 */
[----:B------:R-:W-:Y:S01]  /*2620*/  IMAD.X R129, RZ, RZ, R128, P3 ;  /* 0x000000ffff817224 */ /* 0x000fe200018e0680 */
[----:B------:R-:W-:Y:S02]  /*2630*/  ISETP.GT.U32.AND.EX P0, PT, R128, RZ, PT, P0 ;  /* 0x000000ff8000720c */ /* 0x000fe40003f04100 */
[----:B------:R-:W-:Y:S01]  /*2640*/  ISETP.GT.U32.AND P4, PT, R127, R120, PT ;  /* 0x000000787f00720c */ /* 0x000fe20003f84070 */
[----:B------:R-:W-:Y:S02]  /*2650*/  WARPGROUP.DEPBAR.LE gsb0, 0x0 ;  /* 0x00008000000079c5 */ /* 0x000fe40000010000 */
[----:B------:R-:W-:Y:S01]  /*2660*/  FMUL R90, R90, UR21 ;  /* 0x000000155a5a7c20 */ /* 0x000fe20008400000 */
[----:B------:R-:W-:Y:S01]  /*2670*/  FMUL R91, R91, UR21 ;  /* 0x000000155b5b7c20 */ /* 0x000fe20008400000 */
[----:B------:R-:W-:Y:S01]  /*2680*/  FMUL R94, R94, UR21 ;  /* 0x000000155e5e7c20 */ /* 0x000fe20008400000 */
[----:B------:R-:W-:Y:S02]  /*2690*/  BAR.SYNC.DEFER_BLOCKING 0x0 ;  /* 0x0000000000007b1d */ /* 0x000fe40000010000 */
[----:B------:R-:W-:-:S02]  /*26a0*/  FSEL R90, R90, -INF , !P1 ;  /* 0xff8000005a5a7808 */ /* 0x000fc40004800000 */
[----:B------:R-:W-:Y:S01]  /*26b0*/  FSEL R91, R91, -INF , !P2 ;  /* 0xff8000005b5b7808 */ /* 0x000fe20005000000 */
[----:B------:R-:W-:Y:S01]  /*26c0*/  FMUL R95, R95, UR21 ;  /* 0x000000155f5f7c20 */ /* 0x000fe20008400000 */
[----:B------:R-:W-:Y:S02]  /*26d0*/  ISETP.GT.U32.AND.EX P1, PT, R129, RZ, PT, P4 ;  /* 0x000000ff8100720c */ /* 0x000fe40003f24140 */
[----:B------:R-:W-:Y:S02]  /*26e0*/  FSEL R94, R94, -INF , !P0 ;  /* 0xff8000005e5e7808 */ /* 0x000fe40004000000 */
[----:B------:R-:W-:Y:S02]  /*26f0*/  FMNMX R3, R90, R91, !PT ;  /* 0x0000005b5a037209 */ /* 0x000fe40007800000 */
[----:B------:R-:W-:Y:S02]  /*2700*/  FSEL R95, R95, -INF , !P1 ;  /* 0xff8000005f5f7808 */ /* 0x000fe40004800000 */
[----:B------:R-:W-:-:S02]  /*2710*/  FMNMX R124, R94, R3, !PT ;  /* 0x000000035e7c7209 */ /* 0x000fc40007800000 */
[CC--:B------:R-:W-:Y:S02]  /*2720*/  ISETP.GE.U32.AND P2, PT, R126.reuse, R5.reuse, PT ;  /* 0x000000057e00720c */ /* 0x0c0fe40003f46070 */
[----:B------:R-:W-:Y:S02]  /*2730*/  IADD3 R126, P3, R126, 0x8, RZ ;  /* 0x000000087e7e7810 */ /* 0x000fe40007f7e0ff */
[----:B------:R-:W-:Y:S02]  /*2740*/  FMNMX R125, R95, R124, !PT ;  /* 0x0000007c5f7d7209 */ /* 0x000fe40007800000 */
[----:B------:R-:W-:-:S03]  /*2750*/  ISETP.GT.U32.AND P1, PT, R126, R5, PT ;  /* 0x000000057e00720c */ /* 0x000fc60003f24070 */
[----:B------:R-:W0:Y:S01]  /*2760*/  SHFL.BFLY PT, R126, R125, 0x2, 0x1f ;  /* 0x0c401f007d7e7f89 */ /* 0x000e2200000e0000 */
[----:B------:R-:W-:Y:S02]  /*2770*/  IMAD.X R3, RZ, RZ, R128, P3 ;  /* 0x000000ffff037224 */ /* 0x000fe400018e0680 */
[----:B------:R-:W-:Y:S01]  /*2780*/  FMUL R88, R88, UR21 ;  /* 0x0000001558587c20 */ /* 0x000fe20008400000 */
[----:B------:R-:W-:Y:S01]  /*2790*/  FMUL R89, R89, UR21 ;  /* 0x0000001559597c20 */ /* 0x000fe20008400000 */
[----:B------:R-:W-:Y:S01]  /*27a0*/  ISETP.GE.U32.AND.EX P2, PT, R128, RZ, PT, P2 ;  /* 0x000000ff8000720c */ /* 0x000fe20003f46120 */
[----:B------:R-:W-:Y:S01]  /*27b0*/  FMUL R92, R92, UR21 ;  /* 0x000000155c5c7c20 */ /* 0x000fe20008400000 */
[----:B------:R-:W-:Y:S02]  /*27c0*/  ISETP.GT.U32.AND P3, PT, R127, R5, PT ;  /* 0x000000057f00720c */ /* 0x000fe40003f64070 */
[----:B------:R-:W-:Y:S02]  /*27d0*/  ISETP.GT.U32.AND.EX P1, PT, R3, RZ, PT, P1 ;  /* 0x000000ff0300720c */ /* 0x000fe40003f24110 */
[----:B------:R-:W-:-:S02]  /*27e0*/  FSEL R88, R88, -INF , !P0 ;  /* 0xff80000058587808 */ /* 0x000fc40004000000 */
[----:B------:R-:W-:Y:S01]  /*27f0*/  FSEL R89, R89, -INF , !P2 ;  /* 0xff80000059597808 */ /* 0x000fe20005000000 */
[----:B------:R-:W-:Y:S01]  /*2800*/  FMUL R93, R93, UR21 ;  /* 0x000000155d5d7c20 */ /* 0x000fe20008400000 */
[----:B------:R-:W-:Y:S02]  /*2810*/  ISETP.GT.U32.AND.EX P0, PT, R129, RZ, PT, P3 ;  /* 0x000000ff8100720c */ /* 0x000fe40003f04130 */
[----:B------:R-:W-:Y:S02]  /*2820*/  FSEL R92, R92, -INF , !P1 ;  /* 0xff8000005c5c7808 */ /* 0x000fe40004800000 */
[----:B------:R-:W-:Y:S02]  /*2830*/  FMNMX R3, R88, R89, !PT ;  /* 0x0000005958037209 */ /* 0x000fe40007800000 */
[----:B------:R-:W-:Y:S02]  /*2840*/  FSEL R93, R93, -INF , !P0 ;  /* 0xff8000005d5d7808 */ /* 0x000fe40004000000 */
[----:B------:R-:W-:-:S04]  /*2850*/  FMNMX R124, R92, R3, !PT ;  /* 0x000000035c7c7209 */ /* 0x000fc80007800000 */
[----:B------:R-:W-:Y:S02]  /*2860*/  FMNMX R124, R93, R124, !PT ;  /* 0x0000007c5d7c7209 */ /* 0x000fe40007800000 */
[----:B0-----:R-:W-:-:S03]  /*2870*/  FMNMX R125, R125, R126, !PT ;  /* 0x0000007e7d7d7209 */ /* 0x001fc60007800000 */
[----:B------:R-:W0:Y:S04]  /*2880*/  SHFL.BFLY PT, R3, R124, 0x2, 0x1f ;  /* 0x0c401f007c037f89 */ /* 0x000e2800000e0000 */
[----:B------:R-:W1:Y:S01]  /*2890*/  SHFL.BFLY PT, R126, R125, 0x1, 0x1f ;  /* 0x0c201f007d7e7f89 */ /* 0x000e6200000e0000 */
[----:B0-----:R-:W-:Y:S02]  /*28a0*/  FMNMX R3, R124, R3, !PT ;  /* 0x000000037c037209 */ /* 0x001fe40007800000 */
[----:B-1----:R-:W-:-:S03]  /*28b0*/  FMNMX R127, R125, R126, !PT ;  /* 0x0000007e7d7f7209 */ /* 0x002fc60007800000 */
[----:B------:R-:W0:Y:S04]  /*28c0*/  SHFL.BFLY PT, R126, R3, 0x1, 0x1f ;  /* 0x0c201f00037e7f89 */ /* 0x000e2800000e0000 */
[----:B--2---:R-:W-:Y:S04]  /*28d0*/  STS.U16 [R122+UR20+0x8000], R143 ;  /* 0x0080008f7a007988 */ /* 0x004fe80008000414 */
[----:B---3--:R-:W-:Y:S04]  /*28e0*/  STS.U16 [R122+UR20+0x8200], R145 ;  /* 0x008200917a007988 */ /* 0x008fe80008000414 */
[----:B----4-:R-:W-:Y:S04]  /*28f0*/  STS.U16 [R122+UR20+0x8400], R147 ;  /* 0x008400937a007988 */ /* 0x010fe80008000414 */
[----:B------:R-:W-:Y:S04]  /*2900*/  STS.U16 [R122+UR20+0x8600], R131 ;  /* 0x008600837a007988 */ /* 0x000fe80008000414 */
[----:B------:R-:W-:Y:S04]  /*2910*/  STS.U16 [R122+UR20+0x8800], R133 ;  /* 0x008800857a007988 */ /* 0x000fe80008000414 */
[----:B------:R-:W-:Y:S04]  /*2920*/  STS.U16 [R122+UR20+0x8a00], R135 ;  /* 0x008a00877a007988 */ /* 0x000fe80008000414 */
[----:B-----5:R-:W-:Y:S04]  /*2930*/  STS.U16 [R122+UR20+0x8c00], R137 ;  /* 0x008c00897a007988 */ /* 0x020fe80008000414 */
[----:B------:R-:W-:Y:S01]  /*2940*/  STS.U16 [R122+UR20+0x8e00], R139 ;  /* 0x008e008b7a007988 */ /* 0x000fe20008000414 */
[----:B------:R-:W-:Y:S01]  /*2950*/  FMNMX R127, R127, R140, !PT ;  /* 0x0000008c7f7f7209 */ /* 0x000fe20007800000 */
[----:B------:R1:W-:Y:S06]  /*2960*/  MEMBAR.ALL.CTA ;  /* 0x0000000000007992 */ /* 0x0003ec0000008000 */
[----:B-1----:R-:W1:Y:S01]  /*2970*/  FENCE.VIEW.ASYNC.S ;  /* 0x00000000000073c6 */ /* 0x002e620000000000 */
[----:B0-----:R-:W-:Y:S01]  /*2980*/  FMNMX R126, R3, R126, !PT ;  /* 0x0000007e037e7209 */ /* 0x001fe20007800000 */
[----:B------:R-:W-:-:S03]  /*2990*/  FADD R94, R94, -R127 ;  /* 0x8000007f5e5e7221 */ /* 0x000fc60000000000 */
[----:B------:R-:W-:Y:S01]  /*29a0*/  FMNMX R126, R126, R123, !PT ;  /* 0x0000007b7e7e7209 */ /* 0x000fe20007800000 */
[----:B------:R-:W-:Y:S01]  /*29b0*/  FMUL R94, R94, 1.4426950216293334961 ;  /* 0x3fb8aa3b5e5e7820 */ /* 0x000fe20000400000 */
[--C-:B------:R-:W-:Y:S01]  /*29c0*/  FADD R90, R90, -R127.reuse ;  /* 0x8000007f5a5a7221 */ /* 0x100fe20000000000 */
[--C-:B------:R-:W-:Y:S01]  /*29d0*/  FADD R91, R91, -R127.reuse ;  /* 0x8000007f5b5b7221 */ /* 0x100fe20000000000 */
[----:B------:R-:W-:Y:S01]  /*29e0*/  FADD R3, -R127, R140 ;  /* 0x0000008c7f037221 */ /* 0x000fe20000000100 */
[----:B------:R0:W-:Y:S01]  /*29f0*/  MUFU.EX2 R125, R94 ;  /* 0x0000005e007d7308 */ /* 0x0001e20000000800 */
[--C-:B------:R-:W-:Y:S01]  /*2a00*/  FADD R88, R88, -R126.reuse ;  /* 0x8000007e58587221 */ /* 0x100fe20000000000 */
[--C-:B------:R-:W-:Y:S01]  /*2a10*/  FADD R89, R89, -R126.reuse ;  /* 0x8000007e59597221 */ /* 0x100fe20000000000 */
[----:B------:R-:W-:Y:S01]  /*2a20*/  FADD R95, R95, -R127 ;  /* 0x8000007f5f5f7221 */ /* 0x000fe20000000000 */
[--C-:B------:R-:W-:Y:S01]  /*2a30*/  FADD R92, R92, -R126.reuse ;  /* 0x8000007e5c5c7221 */ /* 0x100fe20000000000 */
[----:B------:R-:W-:Y:S01]  /*2a40*/  FADD R93, R93, -R126 ;  /* 0x8000007e5d5d7221 */ /* 0x000fe20000000000 */
[----:B0-----:R-:W-:Y:S01]  /*2a50*/  FADD R94, -R126, R123 ;  /* 0x0000007b7e5e7221 */ /* 0x001fe20000000100 */
[----:B------:R-:W-:Y:S01]  /*2a60*/  FMUL R90, R90, 1.4426950216293334961 ;  /* 0x3fb8aa3b5a5a7820 */ /* 0x000fe20000400000 */
        /* <DEDUP_REMOVED lines=8> */
[----:B------:R-:W0:Y:S08]  /*2af0*/  MUFU.EX2 R129, R124 ;  /* 0x0000007c00817308 */ /* 0x000e300000000800 */
[----:B------:R-:W2:Y:S08]  /*2b00*/  MUFU.EX2 R123, R94 ;  /* 0x0000005e007b7308 */ /* 0x000eb00000000800 */
[----:B------:R-:W-:Y:S08]  /*2b10*/  MUFU.EX2 R90, R90 ;  /* 0x0000005a005a7308 */ /* 0x000ff00000000800 */
[----:B------:R-:W3:Y:S08]  /*2b20*/  MUFU.EX2 R91, R91 ;  /* 0x0000005b005b7308 */ /* 0x000ef00000000800 */
[----:B------:R-:W4:Y:S08]  /*2b30*/  MUFU.EX2 R128, R95 ;  /* 0x0000005f00807308 */ /* 0x000f300000000800 */
[----:B------:R-:W-:Y:S08]  /*2b40*/  MUFU.EX2 R88, R88 ;  /* 0x0000005800587308 */ /* 0x000ff00000000800 */
[----:B------:R-:W5:Y:S08]  /*2b50*/  MUFU.EX2 R89, R89 ;  /* 0x0000005900597308 */ /* 0x000f700000000800 */
[----:B------:R-:W-:Y:S08]  /*2b60*/  MUFU.EX2 R3, R92 ;  /* 0x0000005c00037308 */ /* 0x000ff00000000800 */
[----:B------:R3:W1:Y:S01]  /*2b70*/  MUFU.EX2 R124, R93 ;  /* 0x0000005d007c7308 */ /* 0x0006620000000800 */
[-C--:B0-----:R-:W-:Y:S01]  /*2b80*/  FMUL R26, R26, R129.reuse ;  /* 0x000000811a1a7220 */ /* 0x081fe20000400000 */
[-C--:B------:R-:W-:Y:S01]  /*2b90*/  FMUL R27, R27, R129.reuse ;  /* 0x000000811b1b7220 */ /* 0x080fe20000400000 */
        /* <DEDUP_REMOVED lines=29> */
[----:B------:R-:W-:Y:S01]  /*2d70*/  FMUL R87, R87, R129 ;  /* 0x0000008157577220 */ /* 0x000fe20000400000 */
[-C--:B--2---:R-:W-:Y:S01]  /*2d80*/  FMUL R24, R24, R123.reuse ;  /* 0x0000007b18187220 */ /* 0x084fe20000400000 */
        /* <DEDUP_REMOVED lines=31> */
[----:B---3--:R-:W-:-:S02]  /*2f80*/  F2FP.F16.F32.PACK_AB R93, R91, R90 ;  /* 0x0000005a5b5d723e */ /* 0x008fc400000000ff */
[----:B----4-:R-:W-:Y:S02]  /*2f90*/  F2FP.F16.F32.PACK_AB R95, R128, R125 ;  /* 0x0000007d805f723e */ /* 0x010fe400000000ff */
[----:B-----5:R-:W-:Y:S02]  /*2fa0*/  F2FP.F16.F32.PACK_AB R92, R89, R88 ;  /* 0x00000058595c723e */ /* 0x020fe400000000ff */
[----:B-1----:R-:W-:Y:S01]  /*2fb0*/  F2FP.F16.F32.PACK_AB R94, R124, R3 ;  /* 0x000000037c5e723e */ /* 0x002fe200000000ff */
[----:B------:R-:W-:Y:S06]  /*2fc0*/  BAR.SYNC.DEFER_BLOCKING 0x0 ;  /* 0x0000000000007b1d */ /* 0x000fec0000010000 */
[----:B------:R-:W-:Y:S01]  /*2fd0*/  UMOV UR19, 0xc0000010 ;  /* 0xc000001000137882 */ /* 0x000fe20000000000 */
[----:B------:R-:W-:-:S06]  /*2fe0*/  WARPGROUP.ARRIVE ;  /* 0x00000000000079c5 */ /* 0x000fcc0000000000 */
[----:B------:R-:W-:Y:S01]  /*2ff0*/  HGMMA.64x128x16.F32 R24, R92, gdesc[UR16], R24, gsb0 ;  /* 0x01e000105c187df0 */ /* 0x000fe20008000818 */
[----:B------:R-:W-:Y:S01]  /*3000*/  FADD R90, R90, R91 ;  /* 0x0000005b5a5a7221 */ /* 0x000fe20000000000 */
[----:B------:R-:W-:-:S03]  /*3010*/  FADD R88, R88, R89 ;  /* 0x0000005958587221 */ /* 0x000fc60000000000 */
[----:B------:R-:W-:Y:S01]  /*3020*/  FADD R125, R125, R90 ;  /* 0x0000005a7d7d7221 */ /* 0x000fe20000000000 */
[----:B------:R-:W-:-:S03]  /*3030*/  FADD R3, R3, R88 ;  /* 0x0000005803037221 */ /* 0x000fc60000000000 */
[----:B------:R-:W-:Y:S01]  /*3040*/  FADD R125, R128, R125 ;  /* 0x0000007d807d7221 */ /* 0x000fe20000000000 */
[----:B------:R-:W-:-:S04]  /*3050*/  FADD R3, R124, R3 ;  /* 0x000000037c037221 */ /* 0x000fc80000000000 */
[----:B------:R-:W0:Y:S04]  /*3060*/  SHFL.BFLY PT, R90, R125, 0x2, 0x1f ;  /* 0x0c401f007d5a7f89 */ /* 0x000e2800000e0000 */
[----:B------:R-:W1:Y:S01]  /*3070*/  SHFL.BFLY PT, R88, R3, 0x2, 0x1f ;  /* 0x0c401f0003587f89 */ /* 0x000e6200000e0000 */
[----:B------:R-:W-:-:S04]  /*3080*/  UIADD3 UR4, UP0, UR4, 0x10, URZ ;  /* 0x0000001004047890 */ /* 0x000fc8000ff1e03f */
[----:B------:R-:W-:Y:S01]  /*3090*/  UIADD3.X UR5, URZ, UR5, URZ, UP0, !UPT ;  /* 0x000000053f057290 */ /* 0x000fe200087fe43f */
[----:B0-----:R-:W-:Y:S01]  /*30a0*/  FADD R91, R125, R90 ;  /* 0x0000005a7d5b7221 */ /* 0x001fe20000000000 */
[----:B-1----:R-:W-:-:S04]  /*30b0*/  FADD R88, R3, R88 ;  /* 0x0000005803587221 */ /* 0x002fc80000000000 */
[----:B------:R-:W0:Y:S04]  /*30c0*/  SHFL.BFLY PT, R90, R91, 0x1, 0x1f ;  /* 0x0c201f005b5a7f89 */ /* 0x000e2800000e0000 */
[----:B------:R-:W1:Y:S01]  /*30d0*/  SHFL.BFLY PT, R89, R88, 0x1, 0x1f ;  /* 0x0c201f0058597f89 */ /* 0x000e6200000e0000 */
[----:B------:R-:W-:Y:S01]  /*30e0*/  IMAD.U32 R128, RZ, RZ, UR5 ;  /* 0x00000005ff807e24 */ /* 0x000fe2000f8e00ff */
[----:B------:R-:W-:-:S04]  /*30f0*/  ISETP.LE.U32.AND P0, PT, R141, UR4, PT ;  /* 0x000000048d007c0c */ /* 0x000fc8000bf03070 */
[----:B------:R-:W-:Y:S01]  /*3100*/  ISETP.GE.U32.AND.EX P0, PT, R128, RZ, PT, P0 ;  /* 0x000000ff8000720c */ /* 0x000fe20003f06100 */
[----:B------:R-:W-:Y:S02]  /*3110*/  IMAD R117, R9, 0x10, R117 ;  /* 0x0000001009757824 */ /* 0x000fe400078e0275 */
[----:B------:R-:W-:Y:S02]  /*3120*/  IMAD R121, R11, 0x10, R121 ;  /* 0x000000100b797824 */ /* 0x000fe400078e0279 */
[--C-:B------:R-:W-:Y:S02]  /*3130*/  IMAD.MOV.U32 R3, RZ, RZ, R127.reuse ;  /* 0x000000ffff037224 */ /* 0x100fe400078e007f */
[----:B------:R-:W-:Y:S02]  /*3140*/  IMAD.MOV.U32 R140, RZ, RZ, R127 ;  /* 0x000000ffff8c7224 */ /* 0x000fe400078e007f */
[----:B0-----:R-:W-:Y:S01]  /*3150*/  FADD R124, R91, R90 ;  /* 0x0000005a5b7c7221 */ /* 0x001fe20000000000 */
[----:B-1----:R-:W-:-:S03]  /*3160*/  FADD R90, R88, R89 ;  /* 0x00000059585a7221 */ /* 0x002fc60000000000 */
[----:B------:R-:W-:Y:S01]  /*3170*/  FFMA R10, R129, R10, R124 ;  /* 0x0000000a810a7223 */ /* 0x000fe2000000007c */
[----:B------:R-:W-:Y:S02]  /*3180*/  IMAD.MOV.U32 R88, RZ, RZ, R126 ;  /* 0x000000ffff587224 */ /* 0x000fe400078e007e */
[----:B------:R-:W-:Y:S01]  /*3190*/  FFMA R8, R123, R8, R90 ;  /* 0x000000087b087223 */ /* 0x000fe2000000005a */
[----:B------:R-:W-:Y:S01]  /*31a0*/  IMAD.MOV.U32 R123, RZ, RZ, R126 ;  /* 0x000000ffff7b7224 */ /* 0x000fe200078e007e */
[----:B------:R-:W-:Y:S02]  /*31b0*/  WARPGROUP.DEPBAR.LE gsb0, 0x0 ;  /* 0x00008000000079c5 */ /* 0x000fe40000010000 */
[----:B------:R-:W-:Y:S05]  /*31c0*/  @!P0 BRA `(.L_x_1) ;  /* 0xffffffec00e48947 */ /* 0x000fea000383ffff */
.L_x_0:
[----:B------:R-:W-:Y:S01]  /*31d0*/  FMUL R9, R78, 0.25 ;  /* 0x3e8000004e097820 */ /* 0x000fe20000400000 */
[----:B------:R-:W-:Y:S01]  /*31e0*/  FSETP.GT.AND P0, PT, |R10|, 8.50705917302346158658e+37, PT ;  /* 0x7e8000000a00780b */ /* 0x000fe20003f04200 */
[----:B------:R-:W-:Y:S01]  /*31f0*/  FMUL R16, R63, 0.25 ;  /* 0x3e8000003f107820 */ /* 0x000fe20000400000 */
[----:B------:R-:W-:Y:S01]  /*3200*/  FMUL R11, R74, 0.25 ;  /* 0x3e8000004a0b7820 */ /* 0x000fe20000400000 */
[----:B------:R-:W-:Y:S01]  /*3210*/  IMAD.MOV.U32 R117, RZ, RZ, R8 ;  /* 0x000000ffff757224 */ /* 0x000fe200078e0008 */
[----:B------:R-:W-:Y:S01]  /*3220*/  FSEL R13, R9, R78, P0 ;  /* 0x0000004e090d7208 */ /* 0x000fe20000000000 */
[----:B------:R-:W-:Y:S01]  /*3230*/  FMUL R9, R70, 0.25 ;  /* 0x3e80000046097820 */ /* 0x000fe20000400000 */
[----:B------:R-:W-:Y:S01]  /*3240*/  FSEL R21, R16, R63, P0 ;  /* 0x0000003f10157208 */ /* 0x000fe20000000000 */
[----:B------:R-:W-:Y:S01]  /*3250*/  FMUL R16, R43, 0.25 ;  /* 0x3e8000002b107820 */ /* 0x000fe20000400000 */
[----:B------:R-:W0:Y:S01]  /*3260*/  LDC R63, c[0x0][0x278] ;  /* 0x00009e00ff3f7b82 */ /* 0x000e220000000800 */
[----:B------:R-:W-:Y:S01]  /*3270*/  FSEL R15, R11, R74, P0 ;  /* 0x0000004a0b0f7208 */ /* 0x000fe20000000000 */
[----:B------:R-:W-:Y:S01]  /*3280*/  FMUL R11, R66, 0.25 ;  /* 0x3e800000420b7820 */ /* 0x000fe20000400000 */
[----:B------:R-:W-:Y:S01]  /*3290*/  FSEL R17, R9, R70, P0 ;  /* 0x0000004609117208 */ /* 0x000fe20000000000 */
[----:B------:R-:W-:Y:S01]  /*32a0*/  FMUL R9, R62, 0.25 ;  /* 0x3e8000003e097820 */ /* 0x000fe20000400000 */
[----:B------:R-:W-:Y:S01]  /*32b0*/  FSETP.GT.AND P1, PT, |R117|, 8.50705917302346158658e+37, PT ;  /* 0x7e8000007500780b */ /* 0x000fe20003f24200 */
[----:B------:R-:W-:Y:S01]  /*32c0*/  FMUL R8, R81, 0.25 ;  /* 0x3e80000051087820 */ /* 0x000fe20000400000 */
[----:B------:R-:W-:Y:S01]  /*32d0*/  FSEL R19, R11, R66, P0 ;  /* 0x000000420b137208 */ /* 0x000fe20000000000 */
        /* <DEDUP_REMOVED lines=16> */
[----:B0-----:R-:W-:-:S02]  /*33e0*/  IMAD R98, R6, R63, RZ ;  /* 0x0000003f06627224 */ /* 0x001fc400078e02ff */
        /* <DEDUP_REMOVED lines=65> */
[----:B------:R-:W-:Y:S01]  /*3800*/  FSETP.GEU.AND P4, PT, |R10|, 1.175494350822287508e-38, PT ;  /* 0x008000000a00780b */ /* 0x000fe20003f8e200 */
[----:B------:R-:W-:Y:S01]  /*3810*/  FMUL R23, R54, 0.25 ;  /* 0x3e80000036177820 */ /* 0x000fe20000400000 */
[----:B------:R-:W-:Y:S01]  /*3820*/  FSEL R168, R6, R37, P1 ;  /* 0x0000002506a87208 */ /* 0x000fe20000800000 */
[----:B------:R-:W-:Y:S01]  /*3830*/  FMUL R6, R29, 0.25 ;  /* 0x3e8000001d067820 */ /* 0x000fe20000400000 */
[----:B------:R-:W-:Y:S01]  /*3840*/  FSEL R190, R9, R24, P1 ;  /* 0x0000001809be7208 */ /* 0x000fe20000800000 */
[----:B------:R-:W-:Y:S01]  /*3850*/  FMUL R9, R10, 8388608 ;  /* 0x4b0000000a097820 */ /* 0x000fe20000400000 */
[----:B------:R-:W-:Y:S01]  /*3860*/  FSEL R51, R12, R51, P0 ;  /* 0x000000330c337208 */ /* 0x000fe20000000000 */
[----:B------:R-:W-:Y:S01]  /*3870*/  FMUL R12, R39, 0.25 ;  /* 0x3e800000270c7820 */ /* 0x000fe20000400000 */
[----:B------:R-:W-:Y:S01]  /*3880*/  FSEL R75, R14, R75, P0 ;  /* 0x0000004b0e4b7208 */ /* 0x000fe20000000000 */
[----:B------:R-:W-:Y:S01]  /*3890*/  FMUL R14, R67, 0.25 ;  /* 0x3e800000430e7820 */ /* 0x000fe20000400000 */
[----:B------:R-:W-:Y:S01]  /*38a0*/  FSEL R158, R11, R44, P1 ;  /* 0x0000002c0b9e7208 */ /* 0x000fe20000800000 */
[----:B------:R-:W-:Y:S01]  /*38b0*/  FMUL R11, R36, 0.25 ;  /* 0x3e800000240b7820 */ /* 0x000fe20000400000 */
[----:B------:R-:W-:Y:S01]  /*38c0*/  FSETP.GEU.AND P3, PT, R10, 1.175494350822287508e-38, PT ;  /* 0x008000000a00780b */ /* 0x000fe20003f6e000 */
[----:B------:R-:W-:Y:S01]  /*38d0*/  FMUL R5, R86, 0.25 ;  /* 0x3e80000056057820 */ /* 0x000fe20000400000 */
[----:B------:R-:W-:Y:S01]  /*38e0*/  FSEL R164, R8, R41, P1 ;  /* 0x0000002908a47208 */ /* 0x000fe20000800000 */
[----:B------:R-:W-:Y:S01]  /*38f0*/  FMUL R8, R33, 0.25 ;  /* 0x3e80000021087820 */ /* 0x000fe20000400000 */
[----:B------:R-:W-:Y:S01]  /*3900*/  FSEL R180, R6, R29, P1 ;  /* 0x0000001d06b47208 */ /* 0x000fe20000800000 */
[----:B------:R-:W-:Y:S01]  /*3910*/  FMUL R6, R25, 0.25 ;  /* 0x3e80000019067820 */ /* 0x000fe20000400000 */
[----:B------:R-:W-:Y:S01]  /*3920*/  FSEL R73, R9, R10, !P3 ;  /* 0x0000000a09497208 */ /* 0x000fe20005800000 */
[----:B------:R-:W-:Y:S01]  /*3930*/  @P0 FMUL R10, R10, 0.25 ;  /* 0x3e8000000a0a0820 */ /* 0x000fe20000400000 */
[----:B------:R-:W-:Y:S01]  /*3940*/  FSEL R39, R12, R39, P0 ;  /* 0x000000270c277208 */ /* 0x000fe20000000000 */
[----:B------:R-:W-:Y:S01]  /*3950*/  FMUL R12, R27, 0.25 ;  /* 0x3e8000001b0c7820 */ /* 0x000fe20000400000 */
[----:B------:R-:W-:Y:S01]  /*3960*/  FSEL R67, R14, R67, P0 ;  /* 0x000000430e437208 */ /* 0x000fe20000000000 */
[----:B------:R-:W-:Y:S01]  /*3970*/  FMUL R14, R55, 0.25 ;  /* 0x3e800000370e7820 */ /* 0x000fe20000400000 */
[----:B------:R-:W-:Y:S01]  /*3980*/  FSEL R170, R11, R36, P1 ;  /* 0x000000240baa7208 */ /* 0x000fe20000800000 */
[----:B------:R-:W-:Y:S01]  /*3990*/  FMUL R11, R28, 0.25 ;  /* 0x3e8000001c0b7820 */ /* 0x000fe20000400000 */
[----:B------:R-:W-:Y:S01]  /*39a0*/  FSEL R176, R8, R33, P1 ;  /* 0x0000002108b07208 */ /* 0x000fe20000800000 */
[----:B------:R-:W-:Y:S01]  /*39b0*/  @!P4 FMUL R10, R10, 16777216 ;  /* 0x4b8000000a0ac820 */ /* 0x000fe20000400000 */
[----:B------:R-:W-:Y:S01]  /*39c0*/  LOP3.LUT R8, R4, 0x7, RZ, 0xc0, !PT ;  /* 0x0000000704087812 */ /* 0x000fe200078ec0ff */
[----:B------:R-:W-:Y:S01]  /*39d0*/  VIADD R9, R73, 0xc0cafb0d ;  /* 0xc0cafb0d49097836 */ /* 0x000fe20000000000 */
[----:B------:R-:W-:Y:S01]  /*39e0*/  FSEL R188, R6, R25, P1 ;  /* 0x0000001906bc7208 */ /* 0x000fe20000800000 */
[C---:B------:R-:W-:Y:S01]  /*39f0*/  FMUL R6, R117.reuse, 8388608 ;  /* 0x4b00000075067820 */ /* 0x040fe20000400000 */
[----:B------:R-:W-:Y:S01]  /*3a00*/  FSEL R113, R12, R27, P0 ;  /* 0x0000001b0c717208 */ /* 0x000fe20000000000 */
[----:B------:R-:W-:Y:S01]  /*3a10*/  IMAD.SHL.U32 R12, R4, 0x4, RZ ;  /* 0x00000004040c7824 */ /* 0x000fe200078e00ff */
[----:B------:R-:W-:Y:S01]  /*3a20*/  FSETP.GEU.AND P2, PT, R117, 1.175494350822287508e-38, PT ;  /* 0x008000007500780b */ /* 0x000fe20003f4e000 */
[----:B------:R-:W0:Y:S01]  /*3a30*/  MUFU.RCP R10, R10 ;  /* 0x0000000a000a7308 */ /* 0x000e220000001000 */
[----:B------:R-:W-:Y:S01]  /*3a40*/  FSEL R55, R14, R55, P0 ;  /* 0x000000370e377208 */ /* 0x000fe20000000000 */
[----:B------:R-:W-:Y:S01]  /*3a50*/  FMUL R14, R47, 0.25 ;  /* 0x3e8000002f0e7820 */ /* 0x000fe20000400000 */
[----:B------:R-:W-:Y:S01]  /*3a60*/  FSEL R182, R11, R28, P1 ;  /* 0x0000001c0bb67208 */ /* 0x000fe20000800000 */
[----:B------:R-:W-:Y:S01]  /*3a70*/  FMUL R7, R82, 0.25 ;  /* 0x3e80000052077820 */ /* 0x000fe20000400000 */
[----:B------:R-:W-:Y:S01]  /*3a80*/  LEA R11, R8, UR20, 0x4 ;  /* 0x00000014080b7c11 */ /* 0x000fe2000f8e20ff */
[----:B------:R-:W-:Y:S01]  /*3a90*/  @!P4 FMUL R15, R15, 16777216 ;  /* 0x4b8000000f0fc820 */ /* 0x000fe20000400000 */
[----:B------:R-:W-:Y:S01]  /*3aa0*/  FSEL R69, R6, R117, !P2 ;  /* 0x0000007506457208 */ /* 0x000fe20005000000 */
[----:B------:R-:W-:Y:S01]  /*3ab0*/  @!P4 FMUL R19, R19, 16777216 ;  /* 0x4b8000001313c820 */ /* 0x000fe20000400000 */
[----:B------:R-:W-:Y:S01]  /*3ac0*/  FSEL R93, R23, R54, P0 ;  /* 0x00000036175d7208 */ /* 0x000fe20000000000 */
[----:B------:R-:W-:Y:S01]  /*3ad0*/  IMAD R23, R8, -0x8, R11 ;  /* 0xfffffff808177824 */ /* 0x000fe200078e020b */
[----:B------:R-:W-:Y:S01]  /*3ae0*/  LOP3.LUT R12, R12, 0x1c0, RZ, 0xc0, !PT ;  /* 0x000001c00c0c7812 */ /* 0x000fe200078ec0ff */
[----:B------:R-:W-:Y:S01]  /*3af0*/  VIADD R6, R69, 0xc0cafb0d ;  /* 0xc0cafb0d45067836 */ /* 0x000fe20000000000 */
[----:B------:R-:W-:Y:S01]  /*3b00*/  FSEL R47, R14, R47, P0 ;  /* 0x0000002f0e2f7208 */ /* 0x000fe20000000000 */
[----:B------:R-:W-:Y:S01]  /*3b10*/  FMUL R14, R35, 0.25 ;  /* 0x3e800000230e7820 */ /* 0x000fe20000400000 */
[----:B------:R-:W-:Y:S01]  /*3b20*/  LOP3.LUT R36, R4, 0x8, RZ, 0xc0, !PT ;  /* 0x0000000804247812 */ /* 0x000fe200078ec0ff */
[----:B------:R-:W-:Y:S01]  /*3b30*/  IMAD.IADD R23, R12, 0x1, R23 ;  /* 0x000000010c177824 */ /* 0x000fe200078e0217 */
[----:B------:R-:W-:Y:S01]  /*3b40*/  LOP3.LUT R12, R9, 0xff800000, RZ, 0xc0, !PT ;  /* 0xff800000090c7812 */ /* 0x000fe200078ec0ff */
[----:B------:R-:W-:Y:S01]  /*3b50*/  @!P4 FMUL R87, R87, 16777216 ;  /* 0x4b8000005757c820 */ /* 0x000fe20000400000 */
[----:B------:R-:W-:Y:S01]  /*3b60*/  FSEL R5, R5, R86, P0 ;  /* 0x0000005605057208 */ /* 0x000fe20000000000 */
[----:B------:R-:W-:Y:S01]  /*3b70*/  IMAD R24, R36, 0x100, R11 ;  /* 0x0000010024187824 */ /* 0x000fe200078e020b */
[----:B------:R-:W-:Y:S01]  /*3b80*/  FSEL R7, R7, R82, P0 ;  /* 0x0000005207077208 */ /* 0x000fe20000000000 */
[----:B------:R-:W-:Y:S01]  /*3b90*/  @!P4 FMUL R83, R83, 16777216 ;  /* 0x4b8000005353c820 */ /* 0x000fe20000400000 */
[----:B------:R-:W-:Y:S01]  /*3ba0*/  FSEL R105, R14, R35, P0 ;  /* 0x000000230e697208 */ /* 0x000fe20000000000 */
[----:B------:R-:W-:Y:S01]  /*3bb0*/  @!P4 FMUL R5, R5, 16777216 ;  /* 0x4b8000000505c820 */ /* 0x000fe20000400000 */
[----:B------:R-:W-:Y:S01]  /*3bc0*/  LOP3.LUT R8, R6, 0xff800000, RZ, 0xc0, !PT ;  /* 0xff80000006087812 */ /* 0x000fe200078ec0ff */
[----:B------:R-:W-:Y:S01]  /*3bd0*/  @!P4 FMUL R7, R7, 16777216 ;  /* 0x4b8000000707c820 */ /* 0x000fe20000400000 */
[----:B------:R-:W-:Y:S01]  /*3be0*/  FSEL R11, RZ, -23, P3 ;  /* 0xc1b80000ff0b7808 */ /* 0x000fe20001800000 */
[----:B------:R-:W-:Y:S01]  /*3bf0*/  @!P4 FMUL R79, R79, 16777216 ;  /* 0x4b8000004f4fc820 */ /* 0x000fe20000400000 */
[----:B------:R-:W-:Y:S01]  /*3c00*/  I2FP.F32.S32 R14, R12 ;  /* 0x0000000c000e7245 */ /* 0x000fe20000201400 */
[----:B------:R-:W-:Y:S01]  /*3c10*/  @!P4 FMUL R13, R13, 16777216 ;  /* 0x4b8000000d0dc820 */ /* 0x000fe20000400000 */
[----:B------:R-:W-:Y:S01]  /*3c20*/  I2FP.F32.S32 R9, R8 ;  /* 0x0000000800097245 */ /* 0x000fe20000201400 */
[----:B------:R-:W-:Y:S01]  /*3c30*/  @!P4 FMUL R75, R75, 16777216 ;  /* 0x4b8000004b4bc820 */ /* 0x000fe20000400000 */
        /* <DEDUP_REMOVED lines=23> */
[----:B------:R-:W-:Y:S01]  /*3db0*/  IMAD.IADD R8, R69, 0x1, -R8 ;  /* 0x0000000145087824 */ /* 0x000fe200078e0a08 */
[----:B------:R-:W-:Y:S01]  /*3dc0*/  FSEL R6, RZ, -23, P2 ;  /* 0xc1b80000ff067808 */ /* 0x000fe20001000000 */
[----:B------:R-:W-:Y:S01]  /*3dd0*/  FFMA.FTZ R14, R14, 1.1920928955078125e-07, R11 ;  /* 0x340000000e0e7823 */ /* 0x000fe2000001000b */
[----:B------:R-:W-:Y:S01]  /*3de0*/  LEA.HI R36, R36, R23, RZ, 0x1f ;  /* 0x0000001724247211 */ /* 0x000fe200078ff8ff */
[C---:B0-----:R-:W-:Y:S01]  /*3df0*/  FMUL R29, R10.reuse, R15 ;  /* 0x0000000f0a1d7220 */ /* 0x041fe20000400000 */
[----:B------:R-:W-:Y:S01]  /*3e00*/  FSETP.GEU.AND P2, PT, |R117|, 1.175494350822287508e-38, PT ;  /* 0x008000007500780b */ /* 0x000fe20003f4e200 */
[C---:B------:R-:W-:Y:S01]  /*3e10*/  FMUL R138, R10.reuse, R19 ;  /* 0x000000130a8a7220 */ /* 0x040fe20000400000 */
        /* <DEDUP_REMOVED lines=29> */
[----:B------:R-:W-:Y:S01]  /*3ff0*/  FMUL R186, R10, R115 ;  /* 0x000000730aba7220 */ /* 0x000fe20000400000 */
[----:B------:R-:W-:-:S02]  /*4000*/  IMAD.MOV.U32 R10, RZ, RZ, 0x3dc6b27f ;  /* 0x3dc6b27fff0a7424 */ /* 0x000fc400078e00ff */
[----:B------:R-:W-:Y:S01]  /*4010*/  FADD R5, R8, -1 ;  /* 0xbf80000008057421 */ /* 0x000fe20000000000 */
[----:B------:R-:W-:Y:S02]  /*4020*/  IMAD.IADD R12, R73, 0x1, -R12 ;  /* 0x00000001490c7824 */ /* 0x000fe400078e0a0c */
[----:B------:R-:W-:Y:S01]  /*4030*/  @P1 FMUL R117, R117, 0.25 ;  /* 0x3e80000075751820 */ /* 0x000fe20000400000 */
[----:B------:R-:W-:Y:S01]  /*4040*/  FFMA.FTZ R6, R9, 1.1920928955078125e-07, R6 ;  /* 0x3400000009067823 */ /* 0x000fe20000010006 */
[----:B------:R-:W-:Y:S01]  /*4050*/  FFMA.FTZ R8, R5, R10, -0.16845393180847167969 ;  /* 0xbe2c7f3005087423 */ /* 0x000fe2000001000a */
[----:B------:R-:W-:Y:S01]  /*4060*/  FADD R7, R12, -1 ;  /* 0xbf8000000c077421 */ /* 0x000fe20000000000 */
[----:B------:R-:W-:Y:S01]  /*4070*/  @!P2 FMUL R117, R117, 16777216 ;  /* 0x4b8000007575a820 */ /* 0x000fe20000400000 */
[----:B------:R-:W-:Y:S01]  /*4080*/  LOP3.LUT R41, R4, 0xf0, RZ, 0xc0, !PT ;  /* 0x000000f004297812 */ /* 0x000fe200078ec0ff */
[----:B------:R-:W-:Y:S01]  /*4090*/  FFMA.FTZ R8, R5, R8, 0.1716887056827545166 ;  /* 0x3e2fcf2a05087423 */ /* 0x000fe20000010008 */
[----:B------:R-:W-:Y:S01]  /*40a0*/  FFMA.FTZ R10, R7, R10, -0.16845393180847167969 ;  /* 0xbe2c7f30070a7423 */ /* 0x000fe2000001000a */
[----:B------:R-:W0:Y:S01]  /*40b0*/  MUFU.RCP R9, R117 ;  /* 0x0000007500097308 */ /* 0x000e220000001000 */
[----:B------:R-:W-:Y:S01]  /*40c0*/  @!P2 FMUL R20, R20, 16777216 ;  /* 0x4b8000001414a820 */ /* 0x000fe20000400000 */
[----:B------:R-:W-:Y:S01]  /*40d0*/  FFMA.FTZ R8, R5, R8, -0.17900948226451873779 ;  /* 0xbe374e4305087423 */ /* 0x000fe20000010008 */
[----:B------:R-:W-:Y:S01]  /*40e0*/  FFMA.FTZ R10, R7, R10, 0.1716887056827545166 ;  /* 0x3e2fcf2a070a7423 */ /* 0x000fe2000001000a */
[----:B------:R-:W-:Y:S01]  /*40f0*/  @!P2 FMUL R22, R22, 16777216 ;  /* 0x4b8000001616a820 */ /* 0x000fe20000400000 */
[----:B------:R-:W-:Y:S01]  /*4100*/  @!P2 FMUL R26, R26, 16777216 ;  /* 0x4b8000001a1aa820 */ /* 0x000fe20000400000 */
[----:B------:R-:W-:Y:S01]  /*4110*/  FFMA.FTZ R8, R5, R8, 0.20512372255325317383 ;  /* 0x3e520bf405087423 */ /* 0x000fe20000010008 */
[----:B------:R-:W-:Y:S01]  /*4120*/  FFMA.FTZ R10, R7, R10, -0.17900948226451873779 ;  /* 0xbe374e43070a7423 */ /* 0x000fe2000001000a */
[----:B------:R-:W-:Y:S01]  /*4130*/  @!P2 FMUL R16, R16, 16777216 ;  /* 0x4b8000001010a820 */ /* 0x000fe20000400000 */
[----:B------:R-:W-:Y:S01]  /*4140*/  @!P2 FMUL R18, R18, 16777216 ;  /* 0x4b8000001212a820 */ /* 0x000fe20000400000 */
[----:B------:R-:W-:Y:S01]  /*4150*/  FFMA.FTZ R8, R5, R8, -0.24046532809734344482 ;  /* 0xbe763c8b05087423 */ /* 0x000fe20000010008 */
[----:B------:R-:W-:Y:S01]  /*4160*/  FFMA.FTZ R10, R7, R10, 0.20512372255325317383 ;  /* 0x3e520bf4070a7423 */ /* 0x000fe2000001000a */
[----:B------:R-:W-:Y:S01]  /*4170*/  @!P2 FMUL R144, R144, 16777216 ;  /* 0x4b8000009090a820 */ /* 0x000fe20000400000 */
[----:B------:R-:W-:Y:S01]  /*4180*/  @!P2 FMUL R38, R38, 16777216 ;  /* 0x4b8000002626a820 */ /* 0x000fe20000400000 */
[----:B------:R-:W-:Y:S01]  /*4190*/  FFMA.FTZ R8, R5, R8, 0.28857114911079406738 ;  /* 0x3e93bf9905087423 */ /* 0x000fe20000010008 */
[----:B------:R-:W-:Y:S01]  /*41a0*/  FFMA.FTZ R12, R7, R10, -0.24046532809734344482 ;  /* 0xbe763c8b070c7423 */ /* 0x000fe2000001000a */
[----:B------:R-:W-:Y:S01]  /*41b0*/  @!P2 FMUL R106, R106, 16777216 ;  /* 0x4b8000006a6aa820 */ /* 0x000fe20000400000 */
[----:B------:R-:W-:Y:S01]  /*41c0*/  @!P2 FMUL R108, R108, 16777216 ;  /* 0x4b8000006c6ca820 */ /* 0x000fe20000400000 */
[----:B------:R-:W-:Y:S01]  /*41d0*/  FFMA.FTZ R10, R5, R8, -0.36067417263984680176 ;  /* 0xbeb8aa49050a7423 */ /* 0x000fe20000010008 */
        /* <DEDUP_REMOVED lines=23> */
[----:B------:R-:W-:Y:S01]  /*4350*/  FFMA.FTZ R12, R7, R12, 0.28857114911079406738 ;  /* 0x3e93bf99070c7423 */ /* 0x000fe2000001000c */
[----:B------:R-:W-:-:S02]  /*4360*/  IMAD R41, R41, 0x8, R24 ;  /* 0x0000000829297824 */ /* 0x000fc400078e0218 */
[C---:B0-----:R-:W-:Y:S01]  /*4370*/  FMUL R150, R9.reuse, R20 ;  /* 0x0000001409967220 */ /* 0x041fe20000400000 */
[C---:B------:R-:W-:Y:S01]  /*4380*/  FMUL R51, R9.reuse, R22 ;  /* 0x0000001609337220 */ /* 0x040fe20000400000 */
[----:B------:R-:W-:Y:S01]  /*4390*/  FMUL R53, R9, R26 ;  /* 0x0000001a09357220 */ /* 0x000fe20000400000 */
[----:B------:R-:W-:Y:S01]  /*43a0*/  FFMA.FTZ R10, R5, R10, 0.48089820146560668945 ;  /* 0x3ef6384a050a7423 */ /* 0x000fe2000001000a */
        /* <DEDUP_REMOVED lines=29> */
[----:B------:R-:W-:Y:S01]  /*4580*/  FFMA.FTZ R16, R7, R12, -0.36067417263984680176 ;  /* 0xbeb8aa4907107423 */ /* 0x000fe2000001000c */
[----:B------:R-:W-:Y:S01]  /*4590*/  FFMA.FTZ R12, R5, R10, -0.72134751081466674805 ;  /* 0xbf38aa3b050c7423 */ /* 0x000fe2000001000a */
[----:B------:R-:W-:Y:S01]  /*45a0*/  F2FP.F16.F32.PACK_AB R10, R111, R186 ;  /* 0x000000ba6f0a723e */ /* 0x000fe200000000ff */
[----:B------:R-:W-:Y:S01]  /*45b0*/  IMAD R96, R63, 0x2, R98 ;  /* 0x000000023f607824 */ /* 0x000fe200078e0262 */
[----:B------:R-:W-:Y:S01]  /*45c0*/  F2FP.F16.F32.PACK_AB R8, R182, R37 ;  /* 0x00000025b608723e */ /* 0x000fe200000000ff */
[----:B------:R-:W-:Y:S01]  /*45d0*/  FMUL R12, R5, R12 ;  /* 0x0000000c050c7220 */ /* 0x000fe20000400000 */
[----:B------:R-:W-:Y:S01]  /*45e0*/  F2FP.F16.F32.PACK_AB R9, R180, R9 ;  /* 0x00000009b409723e */ /* 0x000fe200000000ff */
[----:B------:R-:W-:Y:S01]  /*45f0*/  FFMA.FTZ R16, R7, R16, 0.48089820146560668945 ;  /* 0x3ef6384a07107423 */ /* 0x000fe20000010010 */
[----:B------:R-:W-:Y:S01]  /*4600*/  F2FP.F16.F32.PACK_AB R11, R11, R184 ;  /* 0x000000b80b0b723e */ /* 0x000fe200000000ff */
[----:B------:R-:W-:Y:S01]  /*4610*/  BAR.SYNC.DEFER_BLOCKING 0x0 ;  /* 0x0000000000007b1d */ /* 0x000fe20000010000 */
[----:B------:R-:W-:Y:S01]  /*4620*/  ISETP.GE.U32.AND P0, PT, R69, 0x7f800000, PT ;  /* 0x7f8000004500780c */ /* 0x000fe20003f06070 */
[----:B------:R-:W-:Y:S01]  /*4630*/  FMUL R12, R5, R12 ;  /* 0x0000000c050c7220 */ /* 0x000fe20000400000 */
[----:B------:R-:W-:Y:S01]  /*4640*/  ISETP.GE.U32.AND P3, PT, R73, 0x7f800000, PT ;  /* 0x7f8000004900780c */ /* 0x000fe20003f66070 */
[----:B------:R-:W-:Y:S01]  /*4650*/  FFMA.FTZ R16, R7, R16, -0.72134751081466674805 ;  /* 0xbf38aa3b07107423 */ /* 0x000fe20000010010 */
[----:B------:R-:W-:Y:S01]  /*4660*/  F2FP.F16.F32.PACK_AB R13, R13, R176 ;  /* 0x000000b00d0d723e */ /* 0x000fe200000000ff */
[----:B------:R-:W-:Y:S01]  /*4670*/  FFMA.FTZ R5, R5, 1.4426950216293334961, R12 ;  /* 0x3fb8aa3b05057823 */ /* 0x000fe2000001000c */
[----:B------:R-:W-:Y:S01]  /*4680*/  F2FP.F16.F32.PACK_AB R12, R170, R39 ;  /* 0x00000027aa0c723e */ /* 0x000fe200000000ff */
[----:B------:R-:W-:Y:S01]  /*4690*/  FMUL R16, R7, R16 ;  /* 0x0000001007107220 */ /* 0x000fe20000400000 */
[----:B------:R-:W-:Y:S01]  /*46a0*/  F2FP.F16.F32.PACK_AB R15, R15, R172 ;  /* 0x000000ac0f0f723e */ /* 0x000fe200000000ff */
[----:B------:R-:W-:Y:S01]  /*46b0*/  FADD R38, R6, R5 ;  /* 0x0000000506267221 */ /* 0x000fe20000000000 */
[----:B------:R-:W-:Y:S01]  /*46c0*/  F2FP.F16.F32.PACK_AB R17, R17, R164 ;  /* 0x000000a41111723e */ /* 0x000fe200000000ff */
[----:B------:R-:W-:Y:S01]  /*46d0*/  FMUL R16, R7, R16 ;  /* 0x0000001007107220 */ /* 0x000fe20000400000 */
[----:B------:R-:W-:Y:S01]  /*46e0*/  F2FP.F16.F32.PACK_AB R18, R97, R162 ;  /* 0x000000a26112723e */ /* 0x000fe200000000ff */
[----:B------:R-:W-:Y:S01]  /*46f0*/  @P0 IMAD.MOV.U32 R5, RZ, RZ, 0x7f800000 ;  /* 0x7f800000ff050424 */ /* 0x000fe200078e00ff */
[----:B------:R-:W-:Y:S01]  /*4700*/  F2FP.F16.F32.PACK_AB R19, R19, R160 ;  /* 0x000000a01313723e */ /* 0x000fe200000000ff */
[----:B------:R-:W-:Y:S01]  /*4710*/  FFMA.FTZ R7, R7, 1.4426950216293334961, R16 ;  /* 0x3fb8aa3b07077823 */ /* 0x000fe20000010010 */
[----:B------:R-:W-:-:S02]  /*4720*/  @P3 IMAD.MOV.U32 R6, RZ, RZ, 0x7f800000 ;  /* 0x7f800000ff063424 */ /* 0x000fc400078e00ff */
[----:B------:R-:W-:Y:S01]  /*4730*/  @P0 FFMA.FTZ R38, R69, R5, +INF ;  /* 0x7f80000045260423 */ /* 0x000fe20000010005 */
[C---:B------:R-:W-:Y:S01]  /*4740*/  LOP3.LUT P0, RZ, R4.reuse, 0x80, RZ, 0xc0, !PT ;  /* 0x0000008004ff7812 */ /* 0x040fe2000780c0ff */
[----:B------:R-:W-:Y:S02]  /*4750*/  IMAD.SHL.U32 R4, R4, 0x10, RZ ;  /* 0x0000001004047824 */ /* 0x000fe400078e00ff */
[----:B------:R-:W-:Y:S01]  /*4760*/  FADD R37, R14, R7 ;  /* 0x000000070e257221 */ /* 0x000fe20000000000 */
[----:B------:R-:W-:Y:S01]  /*4770*/  @P3 FFMA.FTZ R37, R73, R6, +INF ;  /* 0x7f80000049253423 */ /* 0x000fe20000010006 */
[----:B------:R-:W-:Y:S01]  /*4780*/  F2FP.F16.F32.PACK_AB R14, R103, R174 ;  /* 0x000000ae670e723e */ /* 0x000fe200000000ff */
[----:B------:R-:W-:Y:S01]  /*4790*/  STSM.16.M88.4 [R41], R8 ;  /* 0x0000000829007844 */ /* 0x000fe20000000200 */
[----:B------:R-:W-:Y:S01]  /*47a0*/  LOP3.LUT R39, R4, 0xff0, RZ, 0xc0, !PT ;  /* 0x00000ff004277812 */ /* 0x000fe200078ec0ff */
[----:B------:R-:W-:Y:S01]  /*47b0*/  IMAD R94, R63, 0x2, R96 ;  /* 0x000000023f5e7824 */ /* 0x000fe200078e0260 */
[----:B------:R-:W-:Y:S01]  /*47c0*/  F2FP.F16.F32.PACK_AB R16, R158, R65 ;  /* 0x000000419e10723e */ /* 0x000fe200000000ff */
[----:B------:R-:W-:Y:S01]  /*47d0*/  BAR.SYNC.DEFER_BLOCKING 0x0 ;  /* 0x0000000000007b1d */ /* 0x000fe20000010000 */
[----:B------:R-:W-:Y:S01]  /*47e0*/  F2FP.F16.F32.PACK_AB R25, R25, R26 ;  /* 0x0000001a1919723e */ /* 0x000fe200000000ff */
[----:B------:R-:W-:Y:S01]  /*47f0*/  IMAD R78, R63, 0x2, R94 ;  /* 0x000000023f4e7824 */ /* 0x000fe200078e025e */
[----:B------:R-:W-:-:S02]  /*4800*/  F2FP.F16.F32.PACK_AB R24, R24, R61 ;  /* 0x0000003d1818723e */ /* 0x000fc400000000ff */
[----:B------:R-:W-:Y:S01]  /*4810*/  F2FP.F16.F32.PACK_AB R26, R93, R140 ;  /* 0x0000008c5d1a723e */ /* 0x000fe200000000ff */
[----:B------:R-:W-:Y:S01]  /*4820*/  IMAD R92, R63, 0x2, R78 ;  /* 0x000000023f5c7824 */ /* 0x000fe200078e024e */
[----:B------:R-:W-:Y:S01]  /*4830*/  F2FP.F16.F32.PACK_AB R27, R27, R136 ;  /* 0x000000881b1b723e */ /* 0x000fe200000000ff */
[----:B------:R-:W0:Y:S01]  /*4840*/  LDC.64 R158, c[0x0][0x228] ;  /* 0x00008a00ff9e7b82 */ /* 0x000e220000000a00 */
[----:B------:R-:W-:Y:S01]  /*4850*/  F2FP.F16.F32.PACK_AB R21, R21, R22 ;  /* 0x000000161515723e */ /* 0x000fe200000000ff */
[----:B------:R-:W-:Y:S01]  /*4860*/  IMAD R100, R63, 0x2, R92 ;  /* 0x000000023f647824 */ /* 0x000fe200078e025c */
[----:B------:R-:W-:Y:S01]  /*4870*/  F2FP.F16.F32.PACK_AB R20, R20, R59 ;  /* 0x0000003b1414723e */ /* 0x000fe200000000ff */
[----:B------:R-:W-:Y:S01]  /*4880*/  ULDC.64 UR4, c[0x0][0x270] ;  /* 0x00009c0000047ab9 */ /* 0x000fe20000000a00 */
[----:B------:R-:W-:Y:S01]  /*4890*/  F2FP.F16.F32.PACK_AB R22, R89, R148 ;  /* 0x000000945916723e */ /* 0x000fe200000000ff */
[----:B------:R-:W-:Y:S01]  /*48a0*/  IMAD R70, R63, 0x2, R100 ;  /* 0x000000023f467824 */ /* 0x000fe200078e0264 */
[----:B------:R-:W-:Y:S01]  /*48b0*/  F2FP.F16.F32.PACK_AB R23, R23, R142 ;  /* 0x0000008e1717723e */ /* 0x000fe200000000ff */
[----:B------:R-:W-:Y:S01]  /*48c0*/  UIMAD UR4, UR7, UR4, URZ ;  /* 0x00000004070472a4 */ /* 0x000fe2000f8e023f */
[----:B------:R-:W-:Y:S01]  /*48d0*/  F2FP.F16.F32.PACK_AB R34, R34, R29 ;  /* 0x0000001d2222723e */ /* 0x000fe200000000ff */
[----:B------:R-:W-:Y:S01]  /*48e0*/  IMAD R74, R63, 0x2, R70 ;  /* 0x000000023f4a7824 */ /* 0x000fe200078e0246 */
[----:B------:R-:W-:Y:S01]  /*48f0*/  F2FP.F16.F32.PACK_AB R35, R35, R28 ;  /* 0x0000001c2323723e */ /* 0x000fe200000000ff */
[----:B------:R-:W-:Y:S01]  /*4900*/  IMAD R59, R0, UR5, RZ ;  /* 0x00000005003b7c24 */ /* 0x000fe2000f8e02ff */
[----:B------:R-:W-:Y:S01]  /*4910*/  USHF.L.U32 UR5, UR4, 0x1, URZ ;  /* 0x0000000104057899 */ /* 0x000fe2000800063f */
[----:B------:R-:W-:Y:S01]  /*4920*/  IMAD R80, R63, 0x2, R74 ;  /* 0x000000023f507824 */ /* 0x000fe200078e024a */
[----:B------:R-:W-:Y:S01]  /*4930*/  F2FP.F16.F32.PACK_AB R29, R47, R144 ;  /* 0x000000902f1d723e */ /* 0x000fe200000000ff */
[----:B------:R-:W1:Y:S01]  /*4940*/  LDS.128 R4, [R39+UR20] ;  /* 0x0000001427047984 */ /* 0x000e620008000c00 */
[----:B------:R-:W-:Y:S01]  /*4950*/  IMAD.HI R28, R59, 0x2, RZ ;  /* 0x000000023b1c7827 */ /* 0x000fe200078e02ff */
[----:B------:R-:W-:Y:S01]  /*4960*/  F2FP.F16.F32.PACK_AB R30, R30, R43 ;  /* 0x0000002b1e1e723e */ /* 0x000fe200000000ff */
[----:B------:R-:W-:Y:S02]  /*4970*/  BAR.SYNC.DEFER_BLOCKING 0x0 ;  /* 0x0000000000007b1d */ /* 0x000fe40000010000 */
[----:B------:R-:W-:Y:S01]  /*4980*/  IMAD R102, R63, 0x2, R80 ;  /* 0x000000023f667824 */ /* 0x000fe200078e0250 */
[----:B------:R-:W-:-:S02]  /*4990*/  F2FP.F16.F32.PACK_AB R31, R31, R130 ;  /* 0x000000821f1f723e */ /* 0x000fc400000000ff */
[----:B------:R-:W-:Y:S01]  /*49a0*/  FSETP.NEU.AND P2, PT, R69, RZ, PT ;  /* 0x000000ff4500720b */ /* 0x000fe20003f4d000 */
[----:B------:R-:W-:Y:S01]  /*49b0*/  IMAD R90, R63, 0x2, R102 ;  /* 0x000000023f5a7824 */ /* 0x000fe200078e0266 */
[----:B------:R-:W-:-:S03]  /*49c0*/  FSETP.NEU.AND P1, PT, R73, RZ, PT ;  /* 0x000000ff4900720b */ /* 0x000fc60003f2d000 */
[----:B------:R-:W-:-:S04]  /*49d0*/  IMAD R86, R63, 0x2, R90 ;  /* 0x000000023f567824 */ /* 0x000fc800078e025a */
[----:B------:R-:W-:-:S04]  /*49e0*/  IMAD R76, R63, 0x2, R86 ;  /* 0x000000023f4c7824 */ /* 0x000fc800078e0256 */
[----:B------:R-:W-:-:S04]  /*49f0*/  IMAD R82, R63, 0x2, R76 ;  /* 0x000000023f527824 */ /* 0x000fc800078e024c */
[C---:B------:R-:W-:Y:S01]  /*4a00*/  IMAD R84, R63.reuse, 0x2, R82 ;  /* 0x000000023f547824 */ /* 0x040fe200078e0252 */
[----:B------:R-:W-:Y:S03]  /*4a10*/  STSM.16.M88.4 [R41], R12 ;  /* 0x0000000c29007844 */ /* 0x000fe60000000200 */
[C---:B------:R-:W-:Y:S01]  /*4a20*/  IMAD R68, R63.reuse, 0x2, R84 ;  /* 0x000000023f447824 */ /* 0x040fe200078e0254 */
[----:B------:R-:W-:Y:S03]  /*4a30*/  BAR.SYNC.DEFER_BLOCKING 0x0 ;  /* 0x0000000000007b1d */ /* 0x000fe60000010000 */
[----:B------:R-:W-:-:S04]  /*4a40*/  IMAD R72, R63, 0x2, R68 ;  /* 0x000000023f487824 */ /* 0x000fc800078e0244 */
[----:B------:R-:W-:Y:S01]  /*4a50*/  IMAD R62, R63, 0x2, R72 ;  /* 0x000000023f3e7824 */ /* 0x000fe200078e0248 */
[----:B-1----:R-:W-:-:S03]  /*4a60*/  PRMT R43, R4, 0x7632, R43 ;  /* 0x00007632042b7816 */ /* 0x002fc6000000002b */
[----:B------:R-:W-:Y:S01]  /*4a70*/  IMAD R64, R63, 0x2, R62 ;  /* 0x000000023f407824 */ /* 0x000fe200078e023e */
[----:B------:R-:W-:Y:S02]  /*4a80*/  PRMT R151, R6, 0x7632, R151 ;  /* 0x0000763206977816 */ /* 0x000fe40000000097 */
[----:B------:R-:W-:Y:S01]  /*4a90*/  PRMT R153, R7, 0x7632, R153 ;  /* 0x0000763207997816 */ /* 0x000fe20000000099 */
[----:B------:R-:W-:-:S04]  /*4aa0*/  IMAD R66, R63, 0x2, R64 ;  /* 0x000000023f427824 */ /* 0x000fc800078e0240 */
[----:B------:R-:W-:-:S04]  /*4ab0*/  IMAD R60, R63, 0x2, R66 ;  /* 0x000000023f3c7824 */ /* 0x000fc800078e0242 */
[C---:B------:R-:W-:Y:S01]  /*4ac0*/  IMAD R58, R63.reuse, 0x2, R60 ;  /* 0x000000023f3a7824 */ /* 0x040fe200078e023c */
[----:B------:R-:W1:Y:S03]  /*4ad0*/  LDS.128 R8, [R39+UR20] ;  /* 0x0000001427087984 */ /* 0x000e660008000c00 */
[C---:B------:R-:W-:Y:S01]  /*4ae0*/  IMAD R54, R63.reuse, 0x2, R58 ;  /* 0x000000023f367824 */ /* 0x040fe200078e023a */
[----:B------:R-:W-:Y:S03]  /*4af0*/  BAR.SYNC.DEFER_BLOCKING 0x0 ;  /* 0x0000000000007b1d */ /* 0x000fe60000010000 */
[----:B------:R-:W-:-:S04]  /*4b00*/  IMAD R56, R63, 0x2, R54 ;  /* 0x000000023f387824 */ /* 0x000fc800078e0236 */
[----:B------:R-:W-:-:S04]  /*4b10*/  IMAD R52, R63, 0x2, R56 ;  /* 0x000000023f347824 */ /* 0x000fc800078e0238 */
        /* <DEDUP_REMOVED lines=13> */
[----:B------:R-:W2:Y:S03]  /*4bf0*/  LDS.128 R12, [R39+UR20] ;  /* 0x00000014270c7984 */ /* 0x000ea60008000c00 */
        /* <DEDUP_REMOVED lines=8> */
[----:B------:R3:W-:Y:S03]  /*4c80*/  STSM.16.M88.4 [R41], R24 ;  /* 0x0000001829007844 */ /* 0x0007e60000000200 */
[C---:B------:R-:W-:Y:S01]  /*4c90*/  IMAD R122, R63.reuse, 0x2, R114 ;  /* 0x000000023f7a7824 */ /* 0x040fe200078e0272 */
[----:B------:R-:W-:Y:S03]  /*4ca0*/  BAR.SYNC.DEFER_BLOCKING 0x0 ;  /* 0x0000000000007b1d */ /* 0x000fe60000010000 */
[----:B------:R-:W-:-:S04]  /*4cb0*/  IMAD R132, R63, 0x2, R122 ;  /* 0x000000023f847824 */ /* 0x000fc800078e027a */
[----:B------:R-:W-:-:S04]  /*4cc0*/  IMAD R134, R63, 0x2, R132 ;  /* 0x000000023f867824 */ /* 0x000fc800078e0284 */
[----:B------:R-:W-:Y:S01]  /*4cd0*/  IMAD R136, R63, 0x2, R134 ;  /* 0x000000023f887824 */ /* 0x000fe200078e0286 */
[----:B---3--:R-:W-:-:S03]  /*4ce0*/  F2FP.F16.F32.PACK_AB R24, R57, R146 ;  /* 0x000000923918723e */ /* 0x008fc600000000ff */
[----:B------:R-:W-:Y:S01]  /*4cf0*/  IMAD R140, R63, 0x2, R136 ;  /* 0x000000023f8c7824 */ /* 0x000fe200078e0288 */
[----:B------:R-:W-:Y:S02]  /*4d00*/  F2FP.F16.F32.PACK_AB R25, R55, R156 ;  /* 0x0000009c3719723e */ /* 0x000fe400000000ff */
[----:B------:R-:W-:Y:S01]  /*4d10*/  F2FP.F16.F32.PACK_AB R26, R33, R138 ;  /* 0x0000008a211a723e */ /* 0x000fe200000000ff */
[----:B------:R-:W-:Y:S01]  /*4d20*/  IMAD R142, R63, 0x2, R140 ;  /* 0x000000023f8e7824 */ /* 0x000fe200078e028c */
[----:B------:R-:W-:Y:S01]  /*4d30*/  F2FP.F16.F32.PACK_AB R27, R32, R45 ;  /* 0x0000002d201b723e */ /* 0x000fe200000000ff */
[----:B------:R-:W-:Y:S01]  /*4d40*/  IMAD.SHL.U32 R45, R59, 0x2, RZ ;  /* 0x000000023b2d7824 */ /* 0x000fe200078e00ff */
[----:B------:R-:W-:Y:S01]  /*4d50*/  F2FP.F16.F32.PACK_AB R32, R53, R154 ;  /* 0x0000009a3520723e */ /* 0x000fe200000000ff */
[----:B------:R-:W-:Y:S01]  /*4d60*/  IMAD R148, R63, 0x2, R142 ;  /* 0x000000023f947824 */ /* 0x000fe200078e028e */
[----:B------:R-:W-:Y:S01]  /*4d70*/  F2FP.F16.F32.PACK_AB R33, R51, R152 ;  /* 0x000000983321723e */ /* 0x000fe200000000ff */
[----:B------:R-:W3:Y:S01]  /*4d80*/  LDS.128 R16, [R39+UR20] ;  /* 0x0000001427107984 */ /* 0x000ee20008000c00 */
[----:B------:R-:W-:Y:S01]  /*4d90*/  BAR.SYNC.DEFER_BLOCKING 0x0 ;  /* 0x0000000000007b1d */ /* 0x000fe20000010000 */
[----:B0-----:R-:W-:Y:S01]  /*4da0*/  IADD3 R45, P3, P4, R45, UR5, R158 ;  /* 0x000000052d2d7c10 */ /* 0x001fe2000fc7e09e */
[----:B------:R-:W-:Y:S01]  /*4db0*/  UIMAD.WIDE UR4, UR4, 0x2, URZ ;  /* 0x00000002040478a5 */ /* 0x000fe2000f8e023f */
[----:B------:R-:W-:-:S02]  /*4dc0*/  IMAD R146, R63, 0x2, R148 ;  /* 0x000000023f927824 */ /* 0x000fc400078e0294 */
[-C--:B------:R-:W-:Y:S02]  /*4dd0*/  LEA R144, P5, R94, R45.reuse, 0x1 ;  /* 0x0000002d5e907211 */ /* 0x080fe400078a08ff */
[----:B------:R-:W-:Y:S01]  /*4de0*/  IMAD R156, R63, 0x2, R146 ;  /* 0x000000023f9c7824 */ /* 0x000fe200078e0292 */
[----:B------:R-:W-:Y:S01]  /*4df0*/  IADD3.X R89, R28, UR5, R159, P3, P4 ;  /* 0x000000051c597c10 */ /* 0x000fe20009fe849f */
[----:B------:R-:W-:Y:S01]  /*4e00*/  ULDC UR4, c[0x0][0x27c] ;  /* 0x00009f0000047ab9 */ /* 0x000fe20000000800 */
[----:B------:R-:W-:Y:S01]  /*4e10*/  F2FP.F16.F32.PACK_AB R28, R49, R150 ;  /* 0x00000096311c723e */ /* 0x000fe200000000ff */
[C---:B------:R-:W-:Y:S01]  /*4e20*/  IMAD R154, R63.reuse, 0x2, R156 ;  /* 0x000000023f9a7824 */ /* 0x040fe200078e029c */
[-C--:B------:R-:W-:Y:S01]  /*4e30*/  LEA R130, P3, R98, R45.reuse, 0x1 ;  /* 0x0000002d62827211 */ /* 0x080fe200078608ff */
[----:B------:R-:W-:Y:S01]  /*4e40*/  UIMAD UR4, UR7, UR4, URZ ;  /* 0x00000004070472a4 */ /* 0x000fe2000f8e023f */
[----:B------:R-:W-:Y:S01]  /*4e50*/  LEA R138, P4, R96, R45, 0x1 ;  /* 0x0000002d608a7211 */ /* 0x000fe200078808ff */
[C---:B------:R-:W-:Y:S01]  /*4e60*/  IMAD R152, R63.reuse, 0x2, R154 ;  /* 0x000000023f987824 */ /* 0x040fe200078e029a */
[-C--:B------:R-:W-:Y:S01]  /*4e70*/  LEA.HI.X.SX32 R131, R98, R89.reuse, 0x1, P3 ;  /* 0x0000005962837211 */ /* 0x080fe200018f0eff */
[----:B------:R-:W-:Y:S01]  /*4e80*/  USHF.L.U32 UR6, UR4, 0x2, URZ ;  /* 0x0000000204067899 */ /* 0x000fe2000800063f */
[-C--:B------:R-:W-:Y:S01]  /*4e90*/  LEA.HI.X.SX32 R145, R94, R89.reuse, 0x1, P5 ;  /* 0x000000595e917211 */ /* 0x080fe200028f0eff */
[C---:B------:R-:W-:Y:S01]  /*4ea0*/  IMAD R158, R63.reuse, 0x2, R152 ;  /* 0x000000023f9e7824 */ /* 0x040fe200078e0298 */
[----:B------:R-:W-:Y:S01]  /*4eb0*/  LEA.HI.X.SX32 R139, R96, R89, 0x1, P4 ;  /* 0x00000059608b7211 */ /* 0x000fe200020f0eff */
[----:B------:R-:W-:Y:S01]  /*4ec0*/  UIMAD.WIDE UR4, UR4, 0x4, URZ ;  /* 0x00000004040478a5 */ /* 0x000fe2000f8e023f */
[-C--:B------:R-:W-:Y:S01]  /*4ed0*/  LEA R94, P3, R78, R45.reuse, 0x1 ;  /* 0x0000002d4e5e7211 */ /* 0x080fe200078608ff */
[C---:B------:R-:W-:Y:S01]  /*4ee0*/  IMAD R150, R63.reuse, 0x2, R158 ;  /* 0x000000023f967824 */ /* 0x040fe200078e029e */
[----:B------:R-:W-:Y:S01]  /*4ef0*/  STSM.16.M88.4 [R41], R20 ;  /* 0x0000001429007844 */ /* 0x000fe20000000200 */
[----:B------:R-:W-:Y:S02]  /*4f00*/  BAR.SYNC.DEFER_BLOCKING 0x0 ;  /* 0x0000000000007b1d */ /* 0x000fe40000010000 */
[----:B------:R-:W-:Y:S01]  /*4f10*/  IMAD R160, R63, 0x2, R150 ;  /* 0x000000023fa07824 */ /* 0x000fe200078e0296 */
[----:B------:R-:W-:-:S02]  /*4f20*/  LEA R96, P4, R92, R45, 0x1 ;  /* 0x0000002d5c607211 */ /* 0x000fc400078808ff */
[----:B------:R-:W-:Y:S01]  /*4f30*/  LEA R98, P5, R100, R45, 0x1 ;  /* 0x0000002d64627211 */ /* 0x000fe200078a08ff */
[C---:B------:R-:W-:Y:S01]  /*4f40*/  IMAD R162, R63.reuse, 0x2, R160 ;  /* 0x000000023fa27824 */ /* 0x040fe200078e02a0 */
[-C--:B------:R-:W-:Y:S02]  /*4f50*/  LEA.HI.X.SX32 R95, R78, R89.reuse, 0x1, P3 ;  /* 0x000000594e5f7211 */ /* 0x080fe400018f0eff */
[-C--:B------:R-:W-:Y:S01]  /*4f60*/  LEA.HI.X.SX32 R97, R92, R89.reuse, 0x1, P4 ;  /* 0x000000595c617211 */ /* 0x080fe200020f0eff */
[----:B------:R-:W-:Y:S01]  /*4f70*/  IMAD R164, R63, 0x2, R162 ;  /* 0x000000023fa47824 */ /* 0x000fe200078e02a2 */
[----:B------:R-:W-:Y:S02]  /*4f80*/  PRMT R49, R5, 0x7632, R49 ;  /* 0x0000763205317816 */ /* 0x000fe40000000031 */
[----:B------:R-:W-:Y:S01]  /*4f90*/  LEA.HI.X.SX32 R99, R100, R89, 0x1, P5 ;  /* 0x0000005964637211 */ /* 0x000fe200028f0eff */
[----:B------:R-:W-:Y:S01]  /*4fa0*/  IMAD R166, R63, 0x2, R164 ;  /* 0x000000023fa67824 */ /* 0x000fe200078e02a4 */
[----:B------:R-:W-:-:S03]  /*4fb0*/  LEA R78, P5, R102, R45, 0x1 ;  /* 0x0000002d664e7211 */ /* 0x000fc600078a08ff */
[----:B------:R-:W-:Y:S01]  /*4fc0*/  IMAD R168, R63, 0x2, R166 ;  /* 0x000000023fa87824 */ /* 0x000fe200078e02a6 */
[----:B------:R-:W-:-:S03]  /*4fd0*/  LEA.HI.X.SX32 R79, R102, R89, 0x1, P5 ;  /* 0x00000059664f7211 */ /* 0x000fc600028f0eff */
[C---:B------:R-:W-:Y:S01]  /*4fe0*/  IMAD R170, R63.reuse, 0x2, R168 ;  /* 0x000000023faa7824 */ /* 0x040fe200078e02a8 */
[----:B------:R-:W0:Y:S03]  /*4ff0*/  LDS.128 R20, [R39+UR20] ;  /* 0x0000001427147984 */ /* 0x000e260008000c00 */
[C---:B------:R-:W-:Y:S01]  /*5000*/  IMAD R172, R63.reuse, 0x2, R170 ;  /* 0x000000023fac7824 */ /* 0x040fe200078e02aa */
[----:B------:R-:W-:Y:S03]  /*5010*/  BAR.SYNC.DEFER_BLOCKING 0x0 ;  /* 0x0000000000007b1d */ /* 0x000fe60000010000 */
[----:B------:R-:W-:-:S03]  /*5020*/  IMAD R174, R63, 0x2, R172 ;  /* 0x000000023fae7824 */ /* 0x000fc600078e02ac */
[----:B------:R-:W-:Y:S02]  /*5030*/  STSM.16.M88.4 [R41], R24 ;  /* 0x0000001829007844 */ /* 0x000fe40000000200 */
[----:B------:R-:W-:Y:S06]  /*5040*/  BAR.SYNC.DEFER_BLOCKING 0x0 ;  /* 0x0000000000007b1d */ /* 0x000fec0000010000 */
[----:B------:R-:W4:Y:S02]  /*5050*/  LDS.128 R24, [R39+UR20] ;  /* 0x0000001427187984 */ /* 0x000f240008000c00 */
[----:B------:R-:W-:Y:S06]  /*5060*/  BAR.SYNC.DEFER_BLOCKING 0x0 ;  /* 0x0000000000007b1d */ /* 0x000fec0000010000 */
[----:B------:R-:W-:Y:S02]  /*5070*/  STSM.16.M88.4 [R41], R32 ;  /* 0x0000002029007844 */ /* 0x000fe40000000200 */
[----:B------:R-:W-:Y:S06]  /*5080*/  BAR.SYNC.DEFER_BLOCKING 0x0 ;  /* 0x0000000000007b1d */ /* 0x000fec0000010000 */
[----:B------:R-:W5:Y:S02]  /*5090*/  LDS.128 R32, [R39+UR20] ;  /* 0x0000001427207984 */ /* 0x000f640008000c00 */
[----:B------:R-:W-:Y:S06]  /*50a0*/  BAR.SYNC.DEFER_BLOCKING 0x0 ;  /* 0x0000000000007b1d */ /* 0x000fec0000010000 */
[----:B------:R1:W-:Y:S02]  /*50b0*/  STSM.16.M88.4 [R41], R28 ;  /* 0x0000001c29007844 */ /* 0x0003e40000000200 */
[----:B------:R-:W-:Y:S01]  /*50c0*/  BAR.SYNC.DEFER_BLOCKING 0x0 ;  /* 0x0000000000007b1d */ /* 0x000fe20000010000 */
[----:B-1----:R-:W-:-:S02]  /*50d0*/  LEA R28, P4, R74, R45, 0x1 ;  /* 0x0000002d4a1c7211 */ /* 0x002fc400078808ff */
[----:B------:R-:W-:Y:S02]  /*50e0*/  LEA R30, P6, R80, R45, 0x1 ;  /* 0x0000002d501e7211 */ /* 0x000fe400078c08ff */
[-C--:B------:R-:W-:Y:S02]  /*50f0*/  LEA.HI.X.SX32 R29, R74, R89.reuse, 0x1, P4 ;  /* 0x000000594a1d7211 */ /* 0x080fe400020f0eff */
[----:B------:R-:W-:Y:S02]  /*5100*/  LEA.HI.X.SX32 R31, R80, R89, 0x1, P6 ;  /* 0x00000059501f7211 */ /* 0x000fe400030f0eff */
[-C--:B------:R-:W-:Y:S02]  /*5110*/  LEA R74, P6, R76, R45.reuse, 0x1 ;  /* 0x0000002d4c4a7211 */ /* 0x080fe400078c08ff */
[----:B------:R-:W-:Y:S01]  /*5120*/  LEA R80, P5, R82, R45, 0x1 ;  /* 0x0000002d52507211 */ /* 0x000fe200078a08ff */
[----:B------:R1:W-:Y:S01]  /*5130*/  STG.E.U16 desc[UR22][R130.64], R4 ;  /* 0x0000000482007986 */ /* 0x0003e2000c101516 */
[----:B------:R-:W-:-:S02]  /*5140*/  LEA.HI.X.SX32 R75, R76, R89, 0x1, P6 ;  /* 0x000000594c4b7211 */ /* 0x000fc400030f0eff */
[----:B------:R-:W-:Y:S01]  /*5150*/  LEA R76, P6, R72, R45, 0x1 ;  /* 0x0000002d484c7211 */ /* 0x000fe200078c08ff */
[----:B------:R2:W-:Y:S01]  /*5160*/  STG.E.U16 desc[UR22][R138.64], R5 ;  /* 0x000000058a007986 */ /* 0x0005e2000c101516 */
[----:B------:R-:W-:Y:S02]  /*5170*/  LEA.HI.X.SX32 R81, R82, R89, 0x1, P5 ;  /* 0x0000005952517211 */ /* 0x000fe400028f0eff */
[----:B------:R-:W-:Y:S01]  /*5180*/  LEA R82, P5, R62, R45, 0x1 ;  /* 0x0000002d3e527211 */ /* 0x000fe200078a08ff */
[----:B------:R3:W-:Y:S01]  /*5190*/  STG.E.U16 desc[UR22][R144.64], R6 ;  /* 0x0000000690007986 */ /* 0x0007e2000c101516 */
[----:B------:R-:W-:Y:S02]  /*51a0*/  LEA.HI.X.SX32 R77, R72, R89, 0x1, P6 ;  /* 0x00000059484d7211 */ /* 0x000fe400030f0eff */
[-C--:B------:R-:W-:Y:S01]  /*51b0*/  LEA R72, P6, R60, R45.reuse, 0x1 ;  /* 0x0000002d3c487211 */ /* 0x080fe200078c08ff */
[----:B------:R0:W-:Y:S01]  /*51c0*/  STG.E.U16 desc[UR22][R94.64], R7 ;  /* 0x000000075e007986 */ /* 0x0001e2000c101516 */
[----:B-1----:R-:W-:-:S02]  /*51d0*/  LEA R4, P3, R70, R45, 0x1 ;  /* 0x0000002d46047211 */ /* 0x002fc400078608ff */
[-C--:B------:R-:W-:Y:S01]  /*51e0*/  LEA.HI.X.SX32 R83, R62, R89.reuse, 0x1, P5 ;  /* 0x000000593e537211 */ /* 0x080fe200028f0eff */
[----:B------:R-:W-:Y:S01]  /*51f0*/  STG.E.U16 desc[UR22][R96.64], R43 ;  /* 0x0000002b60007986 */ /* 0x000fe2000c101516 */
[----:B--2---:R-:W-:Y:S02]  /*5200*/  LEA.HI.X.SX32 R5, R70, R89, 0x1, P3 ;  /* 0x0000005946057211 */ /* 0x004fe400018f0eff */
[-C--:B------:R-:W-:Y:S01]  /*5210*/  LEA R70, P3, R90, R45.reuse, 0x1 ;  /* 0x0000002d5a467211 */ /* 0x080fe200078608ff */
[----:B------:R-:W-:Y:S01]  /*5220*/  STG.E.U16 desc[UR22][R98.64], R49 ;  /* 0x0000003162007986 */ /* 0x000fe2000c101516 */
[----:B---3--:R-:W-:Y:S02]  /*5230*/  LEA R6, P4, R86, R45, 0x1 ;  /* 0x0000002d56067211 */ /* 0x008fe400078808ff */
[----:B------:R-:W-:Y:S01]  /*5240*/  LEA.HI.X.SX32 R71, R90, R89, 0x1, P3 ;  /* 0x000000595a477211 */ /* 0x000fe200018f0eff */
[----:B------:R1:W-:Y:S01]  /*5250*/  STG.E.U16 desc[UR22][R4.64], R151 ;  /* 0x0000009704007986 */ /* 0x0003e2000c101516 */
[----:B------:R-:W-:-:S02]  /*5260*/  LEA R90, P3, R84, R45, 0x1 ;  /* 0x0000002d545a7211 */ /* 0x000fc400078608ff */
[----:B0-----:R-:W-:Y:S01]  /*5270*/  LEA.HI.X.SX32 R7, R86, R89, 0x1, P4 ;  /* 0x0000005956077211 */ /* 0x001fe200020f0eff */
[----:B------:R0:W-:Y:S01]  /*5280*/  STG.E.U16 desc[UR22][R28.64], R153 ;  /* 0x000000991c007986 */ /* 0x0001e2000c101516 */
[----:B------:R-:W-:Y:S02]  /*5290*/  LEA R86, P4, R68, R45, 0x1 ;  /* 0x0000002d44567211 */ /* 0x000fe400078808ff */
[----:B------:R-:W-:Y:S01]  /*52a0*/  LEA.HI.X.SX32 R91, R84, R89, 0x1, P3 ;  /* 0x00000059545b7211 */ /* 0x000fe200018f0eff */
[----:B------:R2:W-:Y:S01]  /*52b0*/  STG.E.U16 desc[UR22][R30.64], R8 ;  /* 0x000000081e007986 */ /* 0x0005e2000c101516 */
[----:B------:R-:W-:Y:S02]  /*52c0*/  LEA R84, P3, R64, R45, 0x1 ;  /* 0x0000002d40547211 */ /* 0x000fe400078608ff */
[----:B------:R-:W-:Y:S01]  /*52d0*/  LEA.HI.X.SX32 R87, R68, R89, 0x1, P4 ;  /* 0x0000005944577211 */ /* 0x000fe200020f0eff */
[----:B------:R-:W-:Y:S01]  /*52e0*/  STG.E.U16 desc[UR22][R78.64], R9 ;  /* 0x000000094e007986 */ /* 0x000fe2000c101516 */
[----:B-1----:R-:W-:-:S02]  /*52f0*/  PRMT R5, R8, 0x7632, R5 ;  /* 0x0000763208057816 */ /* 0x002fc40000000005 */
[-C--:B------:R-:W-:Y:S01]  /*5300*/  LEA R68, P4, R66, R45.reuse, 0x1 ;  /* 0x0000002d42447211 */ /* 0x080fe200078808ff */
[----:B------:R1:W-:Y:S01]  /*5310*/  STG.E.U16 desc[UR22][R70.64], R10 ;  /* 0x0000000a46007986 */ /* 0x0003e2000c101516 */
[----:B0-----:R-:W-:Y:S02]  /*5320*/  PRMT R29, R9, 0x7632, R29 ;  /* 0x00007632091d7816 */ /* 0x001fe4000000001d */
[----:B------:R-:W-:Y:S01]  /*5330*/  LEA R62, P5, R58, R45, 0x1 ;  /* 0x0000002d3a3e7211 */ /* 0x000fe200078a08ff */
[----:B------:R0:W-:Y:S01]  /*5340*/  STG.E.U16 desc[UR22][R6.64], R11 ;  /* 0x0000000b06007986 */ /* 0x0001e2000c101516 */
[----:B--2---:R-:W-:Y:S02]  /*5350*/  PRMT R31, R10, 0x7632, R31 ;  /* 0x000076320a1f7816 */ /* 0x004fe4000000001f */
[----:B------:R-:W-:Y:S01]  /*5360*/  LEA.HI.X.SX32 R85, R64, R89, 0x1, P3 ;  /* 0x0000005940557211 */ /* 0x000fe200018f0eff */
[----:B------:R2:W-:Y:S01]  /*5370*/  STG.E.U16 desc[UR22][R74.64], R5 ;  /* 0x000000054a007986 */ /* 0x0005e2000c101516 */
[----:B------:R-:W-:-:S02]  /*5380*/  LEA R64, P3, R54, R45, 0x1 ;  /* 0x0000002d36407211 */ /* 0x000fc400078608ff */
[----:B------:R-:W-:Y:S01]  /*5390*/  LEA.HI.X.SX32 R69, R66, R89, 0x1, P4 ;  /* 0x0000005942457211 */ /* 0x000fe200020f0eff */
[----:B------:R-:W-:Y:S01]  /*53a0*/  STG.E.U16 desc[UR22][R80.64], R29 ;  /* 0x0000001d50007986 */ /* 0x000fe2000c101516 */
[----:B-1----:R-:W-:Y:S02]  /*53b0*/  PRMT R71, R11, 0x7632, R71 ;  /* 0x000076320b477816 */ /* 0x002fe40000000047 */
[----:B------:R-:W-:Y:S01]  /*53c0*/  LEA R66, P4, R56, R45, 0x1 ;  /* 0x0000002d38427211 */ /* 0x000fe200078808ff */
[----:B------:R-:W-:Y:S01]  /*53d0*/  STG.E.U16 desc[UR22][R90.64], R31 ;  /* 0x0000001f5a007986 */ /* 0x000fe2000c101516 */
[----:B------:R-:W-:Y:S02]  /*53e0*/  LEA.HI.X.SX32 R73, R60, R89, 0x1, P6 ;  /* 0x000000593c497211 */ /* 0x000fe400030f0eff */
[----:B------:R-:W-:Y:S01]  /*53f0*/  LEA R60, P6, R52, R45, 0x1 ;  /* 0x0000002d343c7211 */ /* 0x000fe200078c08ff */
[----:B------:R-:W-:Y:S01]  /*5400*/  STG.E.U16 desc[UR22][R86.64], R71 ;  /* 0x0000004756007986 */ /* 0x000fe2000c101516 */
[----:B------:R-:W-:-:S02]  /*5410*/  LEA.HI.X.SX32 R63, R58, R89, 0x1, P5 ;  /* 0x000000593a3f7211 */ /* 0x000fc400028f0eff */
[----:B------:R-:W-:Y:S01]  /*5420*/  PRMT R4, R12, 0x7632, R4 ;  /* 0x000076320c047816 */ /* 0x000fe20000000004 */
[----:B------:R-:W-:Y:S01]  /*5430*/  STG.E.U16 desc[UR22][R76.64], R12 ;  /* 0x0000000c4c007986 */ /* 0x000fe2000c101516 */
[----:B------:R-:W-:Y:S02]  /*5440*/  LEA R58, P5, R46, R45, 0x1 ;  /* 0x0000002d2e3a7211 */ /* 0x000fe400078a08ff */
[----:B------:R-:W-:Y:S01]  /*5450*/  LEA.HI.X.SX32 R65, R54, R89, 0x1, P3 ;  /* 0x0000005936417211 */ /* 0x000fe200018f0eff */
[----:B------:R-:W-:Y:S01]  /*5460*/  STG.E.U16 desc[UR22][R82.64], R13 ;  /* 0x0000000d52007986 */ /* 0x000fe2000c101516 */
[----:B0-----:R-:W-:Y:S02]  /*5470*/  PRMT R7, R13, 0x7632, R7 ;  /* 0x000076320d077816 */ /* 0x001fe40000000007 */
        /* <DEDUP_REMOVED lines=8> */
[----:B------:R-:W-:Y:S02]  /*5500*/  PRMT R6, R15, 0x7632, R6 ;  /* 0x000076320f067816 */ /* 0x000fe40000000006 */
[----:B------:R-:W-:Y:S01]  /*5510*/  LEA R52, P6, R42, R45, 0x1 ;  /* 0x0000002d2a347211 */ /* 0x000fe200078c08ff */
[----:B------:R-:W-:Y:S01]  /*5520*/  STG.E.U16 desc[UR22][R62.64], R7 ;  /* 0x000000073e007986 */ /* 0x000fe2000c101516 */
[----:B------:R-:W-:-:S02]  /*5530*/  LEA.HI.X.SX32 R59, R46, R89, 0x1, P5 ;  /* 0x000000592e3b7211 */ /* 0x000fc400028f0eff */
[-C--:B------:R-:W-:Y:S01]  /*5540*/  LEA.HI.X.SX32 R55, R48, R89.reuse, 0x1, P3 ;  /* 0x0000005930377211 */ /* 0x080fe200018f0eff */
[----:B------:R0:W-:Y:S01]  /*5550*/  STG.E.U16 desc[UR22][R64.64], R8 ;  /* 0x0000000840007986 */ /* 0x0001e2000c101516 */
[-C--:B------:R-:W-:Y:S02]  /*5560*/  LEA.HI.X.SX32 R57, R40, R89.reuse, 0x1, P4 ;  /* 0x0000005928397211 */ /* 0x080fe400020f0eff */
[----:B------:R-:W-:Y:S01]  /*5570*/  LEA.HI.X.SX32 R53, R42, R89, 0x1, P6 ;  /* 0x000000592a357211 */ /* 0x000fe200030f0eff */
[----:B------:R-:W-:Y:S01]  /*5580*/  STG.E.U16 desc[UR22][R66.64], R6 ;  /* 0x0000000642007986 */ /* 0x000fe2000c101516 */
[----:B--2---:R-:W-:Y:S02]  /*5590*/  PRMT R5, R16, 0x7632, R5 ;  /* 0x0000763210057816 */ /* 0x004fe40000000005 */
[-C--:B------:R-:W-:Y:S01]  /*55a0*/  LEA R46, P5, R44, R45.reuse, 0x1 ;  /* 0x0000002d2c2e7211 */ /* 0x080fe200078a08ff */
[----:B------:R-:W-:Y:S01]  /*55b0*/  STG.E.U16 desc[UR22][R60.64], R16 ;  /* 0x000000103c007986 */ /* 0x000fe2000c101516 */
[----:B------:R-:W-:-:S02]  /*55c0*/  LEA R48, P3, R50, R45, 0x1 ;  /* 0x0000002d32307211 */ /* 0x000fc400078608ff */
[-C--:B------:R-:W-:Y:S01]  /*55d0*/  LEA R40, P4, R104, R45.reuse, 0x1 ;  /* 0x0000002d68287211 */ /* 0x080fe200078808ff */
[----:B------:R-:W-:Y:S01]  /*55e0*/  STG.E.U16 desc[UR22][R58.64], R17 ;  /* 0x000000113a007986 */ /* 0x000fe2000c101516 */
[----:B------:R-:W-:Y:S02]  /*55f0*/  LEA R42, P6, R106, R45, 0x1 ;  /* 0x0000002d6a2a7211 */ /* 0x000fe400078c08ff */
[----:B------:R-:W-:Y:S01]  /*5600*/  LEA.HI.X.SX32 R47, R44, R89, 0x1, P5 ;  /* 0x000000592c2f7211 */ /* 0x000fe200028f0eff */
[----:B------:R-:W-:Y:S01]  /*5610*/  STG.E.U16 desc[UR22][R54.64], R18 ;  /* 0x0000001236007986 */ /* 0x000fe2000c101516 */
[----:B------:R-:W-:Y:S02]  /*5620*/  LEA R92, P5, R108, R45, 0x1 ;  /* 0x0000002d6c5c7211 */ /* 0x000fe400078a08ff */
[----:B------:R-:W-:Y:S01]  /*5630*/  LEA.HI.X.SX32 R49, R50, R89, 0x1, P3 ;  /* 0x0000005932317211 */ /* 0x000fe200018f0eff */
[----:B------:R-:W-:Y:S01]  /*5640*/  STG.E.U16 desc[UR22][R56.64], R19 ;  /* 0x0000001338007986 */ /* 0x000fe2000c101516 */
[----:B------:R-:W-:-:S02]  /*5650*/  LEA R50, P3, R110, R45, 0x1 ;  /* 0x0000002d6e327211 */ /* 0x000fc400078608ff */
[----:B------:R-:W-:Y:S01]  /*5660*/  LEA.HI.X.SX32 R41, R104, R89, 0x1, P4 ;  /* 0x0000005968297211 */ /* 0x000fe200020f0eff */
[----:B------:R-:W-:Y:S01]  /*5670*/  STG.E.U16 desc[UR22][R52.64], R5 ;  /* 0x0000000534007986 */ /* 0x000fe2000c101516 */
[----:B------:R-:W-:Y:S02]  /*5680*/  LEA R94, P4, R112, R45, 0x1 ;  /* 0x0000002d705e7211 */ /* 0x000fe400078808ff */
[----:B------:R-:W-:Y:S01]  /*5690*/  LEA.HI.X.SX32 R43, R106, R89, 0x1, P6 ;  /* 0x000000596a2b7211 */ /* 0x000fe200030f0eff */
[----:B------:R-:W1:Y:S01]  /*56a0*/  LDS.128 R4, [R39+UR20] ;  /* 0x0000001427047984 */ /* 0x000e620008000c00 */
[----:B------:R-:W-:Y:S02]  /*56b0*/  LEA R96, P6, R116, R45, 0x1 ;  /* 0x0000002d74607211 */ /* 0x000fe400078c08ff */
[----:B------:R-:W-:Y:S02]  /*56c0*/  LEA.HI.X.SX32 R93, R108, R89, 0x1, P5 ;  /* 0x000000596c5d7211 */ /* 0x000fe400028f0eff */
[----:B------:R-:W-:-:S02]  /*56d0*/  LEA R98, P5, R124, R45, 0x1 ;  /* 0x0000002d7c627211 */ /* 0x000fc400078a08ff */
[----:B------:R-:W-:Y:S02]  /*56e0*/  LEA.HI.X.SX32 R51, R110, R89, 0x1, P3 ;  /* 0x000000596e337211 */ /* 0x000fe400018f0eff */
[----:B------:R-:W-:Y:S02]  /*56f0*/  LEA R100, P3, R128, R45, 0x1 ;  /* 0x0000002d80647211 */ /* 0x000fe400078608ff */
[----:B------:R-:W-:Y:S02]  /*5700*/  LEA.HI.X.SX32 R95, R112, R89, 0x1, P4 ;  /* 0x00000059705f7211 */ /* 0x000fe400020f0eff */
[----:B------:R-:W-:Y:S02]  /*5710*/  LEA R104, P4, R126, R45, 0x1 ;  /* 0x0000002d7e687211 */ /* 0x000fe400078808ff */
[----:B------:R-:W-:Y:S02]  /*5720*/  PRMT R9, R17, 0x7632, R9 ;  /* 0x0000763211097816 */ /* 0x000fe40000000009 */
[----:B------:R-:W-:-:S02]  /*5730*/  LEA.HI.X.SX32 R97, R116, R89, 0x1, P6 ;  /* 0x0000005974617211 */ /* 0x000fc400030f0eff */
[----:B------:R-:W-:Y:S01]  /*5740*/  PRMT R10, R18, 0x7632, R10 ;  /* 0x00007632120a7816 */ /* 0x000fe2000000000a */
[----:B------:R-:W-:Y:S01]  /*5750*/  STG.E.U16 desc[UR22][R46.64], R9 ;  /* 0x000000092e007986 */ /* 0x000fe2000c101516 */
[----:B------:R-:W-:Y:S02]  /*5760*/  LEA R112, P6, R120, R45, 0x1 ;  /* 0x0000002d78707211 */ /* 0x000fe400078c08ff */
[----:B------:R-:W-:Y:S01]  /*5770*/  LEA.HI.X.SX32 R99, R124, R89, 0x1, P5 ;  /* 0x000000597c637211 */ /* 0x000fe200028f0eff */
[----:B------:R2:W-:Y:S01]  /*5780*/  STG.E.U16 desc[UR22][R48.64], R10 ;  /* 0x0000000a30007986 */ /* 0x0005e2000c101516 */
[----:B------:R-:W-:Y:S02]  /*5790*/  PRMT R11, R19, 0x7632, R11 ;  /* 0x00007632130b7816 */ /* 0x000fe4000000000b */
        /* <DEDUP_REMOVED lines=8> */
[----:B------:R-:W-:Y:S01]  /*5820*/  STG.E.U16 desc[UR22][R92.64], R21 ;  /* 0x000000155c007986 */ /* 0x000fe2000c101516 */
[----:B------:R-:W-:Y:S02]  /*5830*/  LEA R108, P6, R132, R45, 0x1 ;  /* 0x0000002d846c7211 */ /* 0x000fe400078c08ff */
[----:B------:R-:W-:Y:S01]  /*5840*/  LEA.HI.X.SX32 R103, R118, R89, 0x1, P5 ;  /* 0x0000005976677211 */ /* 0x000fe200028f0eff */
[----:B------:R-:W-:Y:S01]  /*5850*/  STG.E.U16 desc[UR22][R50.64], R22 ;  /* 0x0000001632007986 */ /* 0x000fe2000c101516 */
[----:B0-----:R-:W-:-:S02]  /*5860*/  PRMT R8, R20, 0x7632, R8 ;  /* 0x0000763214087816 */ /* 0x001fc40000000008 */
[----:B------:R-:W-:Y:S01]  /*5870*/  LEA R110, P5, R134, R45, 0x1 ;  /* 0x0000002d866e7211 */ /* 0x000fe200078a08ff */
[----:B------:R-:W-:Y:S01]  /*5880*/  STG.E.U16 desc[UR22][R94.64], R23 ;  /* 0x000000175e007986 */ /* 0x000fe2000c101516 */
[----:B------:R-:W-:Y:S02]  /*5890*/  LEA.HI.X.SX32 R117, R114, R89, 0x1, P3 ;  /* 0x0000005972757211 */ /* 0x000fe400018f0eff */
[----:B--2---:R-:W-:Y:S01]  /*58a0*/  PRMT R49, R21, 0x7632, R49 ;  /* 0x0000763215317816 */ /* 0x004fe20000000031 */
[----:B------:R0:W-:Y:S01]  /*58b0*/  STG.E.U16 desc[UR22][R96.64], R8 ;  /* 0x0000000860007986 */ /* 0x0001e2000c101516 */
[----:B------:R-:W-:Y:S02]  /*58c0*/  LEA R114, P3, R136, R45, 0x1 ;  /* 0x0000002d88727211 */ /* 0x000fe400078608ff */
[----:B------:R-:W-:Y:S01]  /*58d0*/  LEA.HI.X.SX32 R107, R122, R89, 0x1, P4 ;  /* 0x000000597a6b7211 */ /* 0x000fe200020f0eff */
[----:B------:R-:W-:Y:S01]  /*58e0*/  STG.E.U16 desc[UR22][R98.64], R49 ;  /* 0x0000003162007986 */ /* 0x000fe2000c101516 */
[----:B------:R-:W-:-:S02]  /*58f0*/  PRMT R12, R22, 0x7632, R12 ;  /* 0x00007632160c7816 */ /* 0x000fc4000000000c */
[----:B------:R-:W-:Y:S02]  /*5900*/  LEA R118, P4, R140, R45, 0x1 ;  /* 0x0000002d8c767211 */ /* 0x000fe400078808ff */
[----:B------:R-:W-:Y:S01]  /*5910*/  PRMT R13, R23, 0x7632, R13 ;  /* 0x00007632170d7816 */ /* 0x000fe2000000000d */
[----:B------:R-:W-:Y:S01]  /*5920*/  STG.E.U16 desc[UR22][R100.64], R12 ;  /* 0x0000000c64007986 */ /* 0x000fe2000c101516 */
[----:B------:R-:W-:Y:S01]  /*5930*/  LEA.HI.X.SX32 R109, R132, R89, 0x1, P6 ;  /* 0x00000059846d7211 */ /* 0x000fe200030f0eff */
[----:B0-----:R-:W0:Y:S01]  /*5940*/  LDC.64 R8, c[0x0][0x230] ;  /* 0x00008c00ff087b82 */ /* 0x001e220000000a00 */
[----:B------:R-:W-:Y:S01]  /*5950*/  LEA R120, P6, R142, R45, 0x1 ;  /* 0x0000002d8e787211 */ /* 0x000fe200078c08ff */
[----:B------:R-:W-:Y:S01]  /*5960*/  STG.E.U16 desc[UR22][R104.64], R13 ;  /* 0x0000000d68007986 */ /* 0x000fe2000c101516 */
[----:B------:R-:W-:Y:S02]  /*5970*/  LEA.HI.X.SX32 R111, R134, R89, 0x1, P5 ;  /* 0x00000059866f7211 */ /* 0x000fe400028f0eff */
[----:B------:R-:W-:Y:S01]  /*5980*/  LEA R122, P5, R148, R45, 0x1 ;  /* 0x0000002d947a7211 */ /* 0x000fe200078a08ff */
[----:B----4-:R-:W-:Y:S01]  /*5990*/  STG.E.U16 desc[UR22][R112.64], R24 ;  /* 0x0000001870007986 */ /* 0x010fe2000c101516 */
[----:B------:R-:W-:-:S02]  /*59a0*/  LEA.HI.X.SX32 R115, R136, R89, 0x1, P3 ;  /* 0x0000005988737211 */ /* 0x000fc400018f0eff */
[----:B------:R-:W-:Y:S01]  /*59b0*/  LEA R124, P3, R146, R45, 0x1 ;  /* 0x0000002d927c7211 */ /* 0x000fe200078608ff */
[----:B------:R-:W-:Y:S01]  /*59c0*/  STG.E.U16 desc[UR22][R102.64], R25 ;  /* 0x0000001966007986 */ /* 0x000fe2000c101516 */
[----:B------:R-:W-:Y:S02]  /*59d0*/  LEA.HI.X.SX32 R119, R140, R89, 0x1, P4 ;  /* 0x000000598c777211 */ /* 0x000fe400020f0eff */
[----:B------:R-:W-:Y:S01]  /*59e0*/  LEA R126, P4, R156, R45, 0x1 ;  /* 0x0000002d9c7e7211 */ /* 0x000fe200078808ff */
[----:B------:R-:W-:Y:S01]  /*59f0*/  STG.E.U16 desc[UR22][R116.64], R26 ;  /* 0x0000001a74007986 */ /* 0x000fe2000c101516 */
[----:B------:R-:W-:Y:S02]  /*5a00*/  PRMT R54, R24, 0x7632, R54 ;  /* 0x0000763218367816 */ /* 0x000fe40000000036 */
[----:B------:R-:W-:Y:S01]  /*5a10*/  LEA.HI.X.SX32 R121, R142, R89, 0x1, P6 ;  /* 0x000000598e797211 */ /* 0x000fe200030f0eff */
[----:B------:R-:W-:Y:S01]  /*5a20*/  STG.E.U16 desc[UR22][R106.64], R27 ;  /* 0x0000001b6a007986 */ /* 0x000fe2000c101516 */
[----:B------:R-:W-:-:S02]  /*5a30*/  PRMT R55, R25, 0x7632, R55 ;  /* 0x0000763219377816 */ /* 0x000fc40000000037 */
[----:B------:R-:W-:Y:S01]  /*5a40*/  LEA R128, P6, R154, R45, 0x1 ;  /* 0x0000002d9a807211 */ /* 0x000fe200078c08ff */
[----:B------:R-:W-:Y:S01]  /*5a50*/  STG.E.U16 desc[UR22][R108.64], R54 ;  /* 0x000000366c007986 */ /* 0x000fe2000c101516 */
[----:B------:R-:W-:Y:S02]  /*5a60*/  LEA.HI.X.SX32 R123, R148, R89, 0x1, P5 ;  /* 0x00000059947b7211 */ /* 0x000fe400028f0eff */
[----:B------:R-:W-:Y:S01]  /*5a70*/  PRMT R57, R26, 0x7632, R57 ;  /* 0x000076321a397816 */ /* 0x000fe20000000039 */
[----:B------:R-:W-:Y:S01]  /*5a80*/  STG.E.U16 desc[UR22][R110.64], R55 ;  /* 0x000000376e007986 */ /* 0x000fe2000c101516 */
[----:B------:R-:W-:Y:S02]  /*5a90*/  LEA R130, P5, R152, R45, 0x1 ;  /* 0x0000002d98827211 */ /* 0x000fe400078a08ff */
[----:B------:R-:W-:Y:S01]  /*5aa0*/  LEA.HI.X.SX32 R125, R146, R89, 0x1, P3 ;  /* 0x00000059927d7211 */ /* 0x000fe200018f0eff */
[----:B------:R-:W-:Y:S01]  /*5ab0*/  STG.E.U16 desc[UR22][R114.64], R57 ;  /* 0x0000003972007986 */ /* 0x000fe2000c101516 */
[----:B------:R-:W-:-:S02]  /*5ac0*/  PRMT R59, R27, 0x7632, R59 ;  /* 0x000076321b3b7816 */ /* 0x000fc4000000003b */
[----:B------:R-:W-:Y:S02]  /*5ad0*/  LEA R132, P3, R158, R45, 0x1 ;  /* 0x0000002d9e847211 */ /* 0x000fe400078608ff */
[----:B------:R-:W-:Y:S01]  /*5ae0*/  LEA.HI.X.SX32 R127, R156, R89, 0x1, P4 ;  /* 0x000000599c7f7211 */ /* 0x000fe200020f0eff */
[----:B------:R-:W-:Y:S01]  /*5af0*/  STG.E.U16 desc[UR22][R118.64], R59 ;  /* 0x0000003b76007986 */ /* 0x000fe2000c101516 */
[----:B------:R-:W-:Y:S02]  /*5b00*/  LEA R134, P4, R150, R45, 0x1 ;  /* 0x0000002d96867211 */ /* 0x000fe400078808ff */
[----:B------:R-:W-:Y:S01]  /*5b10*/  LEA.HI.X.SX32 R129, R154, R89, 0x1, P6 ;  /* 0x000000599a817211 */ /* 0x000fe200030f0eff */
[----:B-----5:R-:W-:Y:S01]  /*5b20*/  STG.E.U16 desc[UR22][R120.64], R32 ;  /* 0x0000002078007986 */ /* 0x020fe2000c101516 */
[----:B------:R-:W-:Y:S02]  /*5b30*/  LEA R136, P6, R160, R45, 0x1 ;  /* 0x0000002da0887211 */ /* 0x000fe400078c08ff */
[----:B------:R-:W-:Y:S01]  /*5b40*/  LEA.HI.X.SX32 R131, R152, R89, 0x1, P5 ;  /* 0x0000005998837211 */ /* 0x000fe200028f0eff */
[----:B------:R-:W-:Y:S01]  /*5b50*/  STG.E.U16 desc[UR22][R122.64], R33 ;  /* 0x000000217a007986 */ /* 0x000fe2000c101516 */
[----:B------:R-:W-:-:S02]  /*5b60*/  LEA R138, P5, R162, R45, 0x1 ;  /* 0x0000002da28a7211 */ /* 0x000fc400078a08ff */
[----:B------:R-:W-:Y:S01]  /*5b70*/  LEA.HI.X.SX32 R133, R158, R89, 0x1, P3 ;  /* 0x000000599e857211 */ /* 0x000fe200018f0eff */
[----:B------:R-:W-:Y:S01]  /*5b80*/  STG.E.U16 desc[UR22][R124.64], R34 ;  /* 0x000000227c007986 */ /* 0x000fe2000c101516 */
[----:B------:R-:W-:Y:S02]  /*5b90*/  PRMT R64, R32, 0x7632, R64 ;  /* 0x0000763220407816 */ /* 0x000fe40000000040 */
[----:B------:R-:W-:Y:S01]  /*5ba0*/  LEA R140, P3, R164, R45, 0x1 ;  /* 0x0000002da48c7211 */ /* 0x000fe200078608ff */
[----:B------:R-:W-:Y:S01]  /*5bb0*/  STG.E.U16 desc[UR22][R126.64], R35 ;  /* 0x000000237e007986 */ /* 0x000fe2000c101516 */
[----:B------:R-:W-:Y:S02]  /*5bc0*/  LEA.HI.X.SX32 R135, R150, R89, 0x1, P4 ;  /* 0x0000005996877211 */ /* 0x000fe400020f0eff */
[----:B------:R-:W-:Y:S01]  /*5bd0*/  PRMT R65, R33, 0x7632, R65 ;  /* 0x0000763221417816 */ /* 0x000fe20000000041 */
[----:B------:R-:W-:Y:S01]  /*5be0*/  STG.E.U16 desc[UR22][R128.64], R64 ;  /* 0x0000004080007986 */ /* 0x000fe2000c101516 */
[----:B------:R-:W-:-:S02]  /*5bf0*/  LEA R142, P4, R166, R45, 0x1 ;  /* 0x0000002da68e7211 */ /* 0x000fc400078808ff */
[----:B------:R-:W-:Y:S01]  /*5c00*/  PRMT R66, R34, 0x7632, R66 ;  /* 0x0000763222427816 */ /* 0x000fe20000000042 */
[----:B------:R-:W-:Y:S01]  /*5c10*/  STG.E.U16 desc[UR22][R130.64], R65 ;  /* 0x0000004182007986 */ /* 0x000fe2000c101516 */
[----:B------:R-:W-:Y:S02]  /*5c20*/  LEA.HI.X.SX32 R137, R160, R89, 0x1, P6 ;  /* 0x00000059a0897211 */ /* 0x000fe400030f0eff */
[----:B------:R-:W-:Y:S01]  /*5c30*/  PRMT R67, R35, 0x7632, R67 ;  /* 0x0000763223437816 */ /* 0x000fe20000000043 */
[----:B------:R-:W-:Y:S01]  /*5c40*/  STG.E.U16 desc[UR22][R132.64], R66 ;  /* 0x0000004284007986 */ /* 0x000fe2000c101516 */
[----:B------:R-:W-:Y:S02]  /*5c50*/  LEA R44, P6, R168, R45, 0x1 ;  /* 0x0000002da82c7211 */ /* 0x000fe400078c08ff */
[----:B------:R-:W-:Y:S01]  /*5c60*/  LEA.HI.X.SX32 R139, R162, R89, 0x1, P5 ;  /* 0x00000059a28b7211 */ /* 0x000fe200028f0eff */
[----:B------:R-:W-:Y:S01]  /*5c70*/  STG.E.U16 desc[UR22][R134.64], R67 ;  /* 0x0000004386007986 */ /* 0x000fe2000c101516 */
[----:B------:R-:W-:-:S02]  /*5c80*/  LEA R144, P5, R170, R45, 0x1 ;  /* 0x0000002daa907211 */ /* 0x000fc400078a08ff */
[-C--:B------:R-:W-:Y:S01]  /*5c90*/  LEA.HI.X.SX32 R141, R164, R89.reuse, 0x1, P3 ;  /* 0x00000059a48d7211 */ /* 0x080fe200018f0eff */
[----:B-1----:R1:W-:Y:S01]  /*5ca0*/  STG.E.U16 desc[UR22][R136.64], R4 ;  /* 0x0000000488007986 */ /* 0x0023e2000c101516 */
[----:B------:R-:W-:Y:S02]  /*5cb0*/  LEA.HI.X.SX32 R143, R166, R89, 0x1, P4 ;  /* 0x00000059a68f7211 */ /* 0x000fe400020f0eff */
[-C--:B------:R-:W-:Y:S01]  /*5cc0*/  LEA R146, P3, R172, R45.reuse, 0x1 ;  /* 0x0000002dac927211 */ /* 0x080fe200078608ff */
[----:B------:R2:W-:Y:S01]  /*5cd0*/  STG.E.U16 desc[UR22][R138.64], R5 ;  /* 0x000000058a007986 */ /* 0x0005e2000c101516 */
[----:B------:R-:W-:Y:S02]  /*5ce0*/  LEA R148, P4, R174, R45, 0x1 ;  /* 0x0000002dae947211 */ /* 0x000fe400078808ff */
[----:B------:R-:W-:Y:S01]  /*5cf0*/  LEA.HI.X.SX32 R45, R168, R89, 0x1, P6 ;  /* 0x00000059a82d7211 */ /* 0x000fe200030f0eff */
[----:B------:R3:W-:Y:S01]  /*5d00*/  STG.E.U16 desc[UR22][R140.64], R6 ;  /* 0x000000068c007986 */ /* 0x0007e2000c101516 */
[----:B------:R-:W-:-:S02]  /*5d10*/  PRMT R22, R4, 0x7632, R22 ;  /* 0x0000763204167816 */ /* 0x000fc40000000016 */
[-C--:B------:R-:W-:Y:S01]  /*5d20*/  LEA.HI.X.SX32 R145, R170, R89.reuse, 0x1, P5 ;  /* 0x00000059aa917211 */ /* 0x080fe200028f0eff */
[----:B------:R3:W-:Y:S01]  /*5d30*/  STG.E.U16 desc[UR22][R142.64], R7 ;  /* 0x000000078e007986 */ /* 0x0007e2000c101516 */
[----:B------:R-:W-:Y:S02]  /*5d40*/  PRMT R72, R5, 0x7632, R72 ;  /* 0x0000763205487816 */ /* 0x000fe40000000048 */
[-C--:B------:R-:W-:Y:S01]  /*5d50*/  LEA.HI.X.SX32 R147, R172, R89.reuse, 0x1, P3 ;  /* 0x00000059ac937211 */ /* 0x080fe200018f0eff */
[----:B------:R3:W-:Y:S01]  /*5d60*/  STG.E.U16 desc[UR22][R44.64], R22 ;  /* 0x000000162c007986 */ /* 0x0007e2000c101516 */
[----:B------:R-:W-:Y:S02]  /*5d70*/  PRMT R73, R6, 0x7632, R73 ;  /* 0x0000763206497816 */ /* 0x000fe40000000049 */
[----:B------:R-:W-:Y:S01]  /*5d80*/  LEA.HI.X.SX32 R149, R174, R89, 0x1, P4 ;  /* 0x00000059ae957211 */ /* 0x000fe200020f0eff */
[----:B------:R3:W-:Y:S01]  /*5d90*/  STG.E.U16 desc[UR22][R144.64], R72 ;  /* 0x0000004890007986 */ /* 0x0007e2000c101516 */
[----:B------:R-:W-:-:S02]  /*5da0*/  PRMT R74, R7, 0x7632, R74 ;  /* 0x00007632074a7816 */ /* 0x000fc4000000004a */
[----:B-1----:R-:W-:Y:S01]  /*5db0*/  FSEL R4, R37, -INF , P1 ;  /* 0xff80000025047808 */ /* 0x002fe20000800000 */
[----:B------:R3:W-:Y:S01]  /*5dc0*/  STG.E.U16 desc[UR22][R146.64], R73 ;  /* 0x0000004992007986 */ /* 0x0007e2000c101516 */
[----:B--2---:R-:W-:-:S03]  /*5dd0*/  FSEL R5, R38, -INF , P2 ;  /* 0xff80000026057808 */ /* 0x004fc60001000000 */
[----:B------:R3:W-:Y:S01]  /*5de0*/  STG.E.U16 desc[UR22][R148.64], R74 ;  /* 0x0000004a94007986 */ /* 0x0007e2000c101516 */
[----:B------:R-:W-:Y:S01]  /*5df0*/  FFMA R89, R4, 0.69314718246459960938, R3 ;  /* 0x3f31721804597823 */ /* 0x000fe20000000003 */
[----:B------:R-:W-:Y:S01]  /*5e00*/  FFMA R88, R5, 0.69314718246459960938, R88 ;  /* 0x3f31721805587823 */ /* 0x000fe20000000058 */
[----:B------:R-:W-:Y:S01]  /*5e10*/  LOP3.LUT R4, R2, 0x1f8, RZ, 0xc0, !PT ;  /* 0x000001f802047812 */ /* 0x000fe200078ec0ff */
[----:B------:R-:W-:Y:S01]  /*5e20*/  BAR.SYNC.DEFER_BLOCKING 0x0 ;  /* 0x0000000000007b1d */ /* 0x000fe20000010000 */
[C---:B------:R-:W-:Y:S02]  /*5e30*/  IMAD.SHL.U32 R3, R0.reuse, 0x4, RZ ;  /* 0x0000000400037824 */ /* 0x040fe400078e00ff */
[----:B------:R-:W-:-:S03]  /*5e40*/  IMAD.HI R0, R0, 0x4, RZ ;  /* 0x0000000400007827 */ /* 0x000fc600078e02ff */
[----:B0-----:R-:W-:-:S04]  /*5e50*/  IADD3 R2, P1, P2, R3, UR6, R8 ;  /* 0x0000000603027c10 */ /* 0x001fc8000fa3e008 */
[----:B------:R-:W-:Y:S01]  /*5e60*/  IADD3.X R3, R0, UR5, R9, P1, P2 ;  /* 0x0000000500037c10 */ /* 0x000fe20008fe4409 */
[----:B------:R3:W-:Y:S01]  /*5e70*/  STS.64 [R4+UR20], R88 ;  /* 0x0000005804007988 */ /* 0x0007e20008000a14 */
[----:B------:R-:W-:Y:S06]  /*5e80*/  BAR.SYNC.DEFER_BLOCKING 0x0 ;  /* 0x0000000000007b1d */ /* 0x000fec0000010000 */
[----:B------:R-:W-:Y:S05]  /*5e90*/  @P0 EXIT ;  /* 0x000000000000094d */ /* 0x000fea0003800000 */
[----:B------:R-:W0:Y:S04]  /*5ea0*/  LDS R5, [R36] ;  /* 0x0000000024057984 */ /* 0x000e280000000800 */
[----:B0-----:R-:W-:Y:S01]  /*5eb0*/  STG.E desc[UR22][R2.64], R5 ;  /* 0x0000000502007986 */ /* 0x001fe2000c101916 */
[----:B------:R-:W-:Y:S05]  /*5ec0*/  EXIT ;  /* 0x000000000000794d */ /* 0x000fea0003800000 */
.L_x_2:
[----:B------:R-:W-:-:S00]  /*5ed0*/  BRA `(.L_x_2) ;  /* 0xfffffffc00fc7947 */ /* 0x000fc0000383ffff */
[----:B------:R-:W-:-:S00]  /*5ee0*/  NOP ;  /* 0x0000000000007918 */ /* 0x000fc00000000000 */
        /* <DEDUP_REMOVED lines=9> */
.L_x_3:


//--------------------- .nv.global.init           --------------------------
	.section	.nv.global.init,"aw",@progbits
.nv.global.init:
	.type		_$_str,@object
	.size		_$_str,(.L_0 - _$_str)
_$_str:
        /*0000*/ 	.byte	0x5f, 0x5f, 0x43, 0x55, 0x44, 0x41, 0x5f, 0x46, 0x54, 0x5a, 0x00
.L_0:


//--------------------- .nv.shared.attn_fwd       --------------------------
	.section	.nv.shared.attn_fwd,"aw",@nobits
	.sectionflags	@""
	.align	16
	.zero		1024


//--------------------- .nv.shared.reserved.0     --------------------------
	.section	.nv.shared.reserved.0,"aw",@nobits
	.weak		__nv_reservedSMEM_offset_0_alias
	.size		__nv_reservedSMEM_offset_0_alias, 0, 0
	.other		__nv_reservedSMEM_offset_0_alias,@"STO_CUDA_RESERVED_SHARED STV_DEFAULT"
__nv_reservedSMEM_offset_0_alias:
	.zero		0


//--------------------- .nv.constant0.attn_fwd    --------------------------
	.section	.nv.constant0.attn_fwd,"a",@progbits
	.sectionflags	@""
	.align	4
.nv.constant0.attn_fwd:
	.zero		664


//--------------------- SYMBOLS --------------------------

	.type		.nv.reservedSmem.offset0,@object
	.size		.nv.reservedSmem.offset0,0x4
